// auto-generated by cutlass_sweep.gemm — config: {"arch": "sm_100", "cluster_m": 2, "cluster_n": 2, "dtype": "fp16", "dtype_b": "fp16", "layout": "nt", "stages": 0, "tile_k": 64, "tile_m": 128, "tile_n": 64}
#include "cutlass/cutlass.h"
#include "cutlass/gemm/collective/collective_builder.hpp"
#include "cutlass/gemm/device/gemm_universal_adapter.h"
#include "cutlass/gemm/kernel/gemm_universal.hpp"
#include "cutlass/epilogue/collective/collective_builder.hpp"

using ElemA = cutlass::half_t;
using ElemB = cutlass::half_t;
using ElemCD = cutlass::half_t;
using Acc  = float;
using TileShape    = cute::Shape<cute::_128, cute::_64, cute::_64>;
using ClusterShape = cute::Shape<cute::_2, cute::_2, cute::_1>;

using CollectiveEpilogue = typename cutlass::epilogue::collective::CollectiveBuilder<
    cutlass::arch::Sm100, cutlass::arch::OpClassTensorOp,
    TileShape, ClusterShape,
    cutlass::epilogue::collective::EpilogueTileAuto,
    Acc, Acc,
    ElemCD, cutlass::layout::RowMajor, 128 / cutlass::sizeof_bits<ElemCD>::value,
    ElemCD, cutlass::layout::RowMajor, 128 / cutlass::sizeof_bits<ElemCD>::value,
    cutlass::epilogue::collective::EpilogueScheduleAuto
  >::CollectiveOp;

using CollectiveMainloop = typename cutlass::gemm::collective::CollectiveBuilder<
    cutlass::arch::Sm100, cutlass::arch::OpClassTensorOp,
    ElemA, cutlass::layout::RowMajor, 128 / cutlass::sizeof_bits<ElemA>::value,
    ElemB, cutlass::layout::ColumnMajor, 128 / cutlass::sizeof_bits<ElemB>::value,
    Acc,
    TileShape, ClusterShape,
    cutlass::gemm::collective::StageCountAutoCarveout<static_cast<int>(sizeof(typename CollectiveEpilogue::SharedStorage))>,
    cutlass::gemm::collective::KernelScheduleAuto
  >::CollectiveOp;

using GemmKernel = cutlass::gemm::kernel::GemmUniversal<
    cute::Shape<int,int,int,int>,
    CollectiveMainloop,
    CollectiveEpilogue
>;
using Gemm = cutlass::gemm::device::GemmUniversalAdapter<GemmKernel>;

// Force the device kernel symbol into the cubin without needing a host main.
auto* _anchor = &cutlass::device_kernel<GemmKernel>;


// ===== COMPILED SASS (sm_100a) =====

	.target	sm_100a

	.elftype	@"ET_EXEC"


//--------------------- .note.nv.tkinfo           --------------------------
	.section	.note.nv.tkinfo,"",@"SHT_NOTE"
	.sectionflags	@"SHF_NOTE_NV_TKINFO"
	.tkinfo
        /*0018*/ 	.word	0x00000002
        /*0030*/ 	.string	""
        /*0030*/ 	.string	"ptxas"
        /*0030*/ 	.string	"Cuda compilation tools, release 13.0, V13.0.88"
        /*0030*/ 	.string	"Build cuda_13.0.r13.0/compiler.36424714_0"
        /*0030*/ 	.string	"-arch sm_100a -m 64 "



//--------------------- .note.nv.cuinfo           --------------------------
	.section	.note.nv.cuinfo,"",@"SHT_NOTE"
	.sectionflags	@"SHF_NOTE_NV_CUINFO"
        /*0018*/ 	.short	0x0002
        /*001a*/ 	.short	0x0064
        /*001c*/ 	.short	0x0082
	.zero		2


//--------------------- .nv.info                  --------------------------
	.section	.nv.info,"",@"SHT_CUDA_INFO"
	.align	4


	//----- nvinfo : EIATTR_REGCOUNT
	.align		4
        /*0000*/ 	.byte	0x04, 0x2f
        /*0002*/ 	.short	(.L_19 - .L_18)
	.align		4
.L_18:
        /*0004*/ 	.word	index@(_ZN7cutlass13device_kernelINS_4gemm6kernel13GemmUniversalIN4cute5tupleIJiiiiEEENS1_10collective13CollectiveMmaINS1_35MainloopSm100TmaUmmaWarpSpecializedILi17ELi2ELi4ENS5_IJNS4_1CILi2EEESB_NSA_ILi1EEEEEEEENS5_IJNSA_ILi128EEENSA_ILi64EEESG_EEENS_6half_tENS5_IJlSC_lEEESI_SJ_NS4_8TiledMMAINS4_8MMA_AtomIJNS4_26SM100_MMA_F16BF16_2x1SM_SSISI_SI_fLi128ELi64ELNS4_4UMMA5MajorE0ELSO_0ELNSN_7ScaleInE0ELSP_0EEEEEENS4_6LayoutINS5_IJSC_SC_SC_EEENS5_IJNSA_ILi0EEESU_SU_EEEEENS5_IJNS4_10UnderscoreESX_SX_EEEEENS4_28SM100_TMA_2SM_LOAD_MULTICASTENS4_14ComposedLayoutINS4_7SwizzleILi3ELi4ELi3EEENS4_18smem_ptr_flag_bitsILi16EEENSS_INS5_IJNSA_ILi8EEESG_EEENS5_IJSG_SC_EEEEEEEvNS4_8identityENS4_18SM100_TMA_2SM_LOADES1A_vS1B_EENS_8epilogue10collective18CollectiveEpilogueINS1E_23Sm100TmaWarpSpecializedILi3ELi2ELi16ELb1ELb0EEEJNS5_IJSG_SG_SG_EEENS5_IJNSS_ISG_SC_EENSS_INS5_IJNSA_ILi16EEESB_EEENS5_IJSC_NSA_ILi32EEEEEEEEEEESI_SJ_SI_SJ_NS1E_6fusion15FusionCallbacksIS1I_NS1R_17LinearCombinationISI_fSI_fLNS_15FloatRoundStyleE2EEES1J_S1Q_JEEENS4_5SM1004TMEM4LOAD26SM100_TMEM_LOAD_32dp32b16xENS4_13SM90_TMA_LOADENS11_INS12_ILi1ELi4ELi3EEES15_NSS_INS5_IJS16_S1L_EEENS5_IJS1L_SC_EEEEEEENS4_39AutoVectorizingCopyWithAssumedAlignmentILi128EEENS4_14SM90_TMA_STOREES26_S28_S28_EEEvvEEEEvNT_6ParamsE)
        /*0008*/ 	.word	0x00000046


	//----- nvinfo : EIATTR_FRAME_SIZE
	.align		4
.L_19:
        /*000c*/ 	.byte	0x04, 0x11
        /*000e*/ 	.short	(.L_21 - .L_20)
	.align		4
.L_20:
        /*0010*/ 	.word	index@($__internal_2_$__cuda_sm10x_tcgen05_guardrail_trap_unallocated_columns_being_dealloced)
        /*0014*/ 	.word	0x00000000


	//----- nvinfo : EIATTR_FRAME_SIZE
	.align		4
.L_21:
        /*0018*/ 	.byte	0x04, 0x11
        /*001a*/ 	.short	(.L_23 - .L_22)
	.align		4
.L_22:
        /*001c*/ 	.word	index@($__internal_1_$__cuda_sm10x_tcgen05_guardrail_trap_phase_invalid_during_alloc)
        /*0020*/ 	.word	0x00000000


	//----- nvinfo : EIATTR_FRAME_SIZE
	.align		4
.L_23:
        /*0024*/ 	.byte	0x04, 0x11
        /*0026*/ 	.short	(.L_25 - .L_24)
	.align		4
.L_24:
        /*0028*/ 	.word	index@($__internal_0_$__cuda_sm10x_tcgen05_guardrail_trap_col_being_dealloced_not_returned_by_alloc)
        /*002c*/ 	.word	0x00000000


	//----- nvinfo : EIATTR_FRAME_SIZE
	.align		4
.L_25:
        /*0030*/ 	.byte	0x04, 0x11
        /*0032*/ 	.short	(.L_27 - .L_26)
	.align		4
.L_26:
        /*0034*/ 	.word	index@(_ZN7cutlass13device_kernelINS_4gemm6kernel13GemmUniversalIN4cute5tupleIJiiiiEEENS1_10collective13CollectiveMmaINS1_35MainloopSm100TmaUmmaWarpSpecializedILi17ELi2ELi4ENS5_IJNS4_1CILi2EEESB_NSA_ILi1EEEEEEEENS5_IJNSA_ILi128EEENSA_ILi64EEESG_EEENS_6half_tENS5_IJlSC_lEEESI_SJ_NS4_8TiledMMAINS4_8MMA_AtomIJNS4_26SM100_MMA_F16BF16_2x1SM_SSISI_SI_fLi128ELi64ELNS4_4UMMA5MajorE0ELSO_0ELNSN_7ScaleInE0ELSP_0EEEEEENS4_6LayoutINS5_IJSC_SC_SC_EEENS5_IJNSA_ILi0EEESU_SU_EEEEENS5_IJNS4_10UnderscoreESX_SX_EEEEENS4_28SM100_TMA_2SM_LOAD_MULTICASTENS4_14ComposedLayoutINS4_7SwizzleILi3ELi4ELi3EEENS4_18smem_ptr_flag_bitsILi16EEENSS_INS5_IJNSA_ILi8EEESG_EEENS5_IJSG_SC_EEEEEEEvNS4_8identityENS4_18SM100_TMA_2SM_LOADES1A_vS1B_EENS_8epilogue10collective18CollectiveEpilogueINS1E_23Sm100TmaWarpSpecializedILi3ELi2ELi16ELb1ELb0EEEJNS5_IJSG_SG_SG_EEENS5_IJNSS_ISG_SC_EENSS_INS5_IJNSA_ILi16EEESB_EEENS5_IJSC_NSA_ILi32EEEEEEEEEEESI_SJ_SI_SJ_NS1E_6fusion15FusionCallbacksIS1I_NS1R_17LinearCombinationISI_fSI_fLNS_15FloatRoundStyleE2EEES1J_S1Q_JEEENS4_5SM1004TMEM4LOAD26SM100_TMEM_LOAD_32dp32b16xENS4_13SM90_TMA_LOADENS11_INS12_ILi1ELi4ELi3EEES15_NSS_INS5_IJS16_S1L_EEENS5_IJS1L_SC_EEEEEEENS4_39AutoVectorizingCopyWithAssumedAlignmentILi128EEENS4_14SM90_TMA_STOREES26_S28_S28_EEEvvEEEEvNT_6ParamsE)
        /*0038*/ 	.word	0x00000000


	//----- nvinfo : EIATTR_MIN_STACK_SIZE
	.align		4
.L_27:
        /*003c*/ 	.byte	0x04, 0x12
        /*003e*/ 	.short	(.L_29 - .L_28)
	.align		4
.L_28:
        /*0040*/ 	.word	index@(_ZN7cutlass13device_kernelINS_4gemm6kernel13GemmUniversalIN4cute5tupleIJiiiiEEENS1_10collective13CollectiveMmaINS1_35MainloopSm100TmaUmmaWarpSpecializedILi17ELi2ELi4ENS5_IJNS4_1CILi2EEESB_NSA_ILi1EEEEEEEENS5_IJNSA_ILi128EEENSA_ILi64EEESG_EEENS_6half_tENS5_IJlSC_lEEESI_SJ_NS4_8TiledMMAINS4_8MMA_AtomIJNS4_26SM100_MMA_F16BF16_2x1SM_SSISI_SI_fLi128ELi64ELNS4_4UMMA5MajorE0ELSO_0ELNSN_7ScaleInE0ELSP_0EEEEEENS4_6LayoutINS5_IJSC_SC_SC_EEENS5_IJNSA_ILi0EEESU_SU_EEEEENS5_IJNS4_10UnderscoreESX_SX_EEEEENS4_28SM100_TMA_2SM_LOAD_MULTICASTENS4_14ComposedLayoutINS4_7SwizzleILi3ELi4ELi3EEENS4_18smem_ptr_flag_bitsILi16EEENSS_INS5_IJNSA_ILi8EEESG_EEENS5_IJSG_SC_EEEEEEEvNS4_8identityENS4_18SM100_TMA_2SM_LOADES1A_vS1B_EENS_8epilogue10collective18CollectiveEpilogueINS1E_23Sm100TmaWarpSpecializedILi3ELi2ELi16ELb1ELb0EEEJNS5_IJSG_SG_SG_EEENS5_IJNSS_ISG_SC_EENSS_INS5_IJNSA_ILi16EEESB_EEENS5_IJSC_NSA_ILi32EEEEEEEEEEESI_SJ_SI_SJ_NS1E_6fusion15FusionCallbacksIS1I_NS1R_17LinearCombinationISI_fSI_fLNS_15FloatRoundStyleE2EEES1J_S1Q_JEEENS4_5SM1004TMEM4LOAD26SM100_TMEM_LOAD_32dp32b16xENS4_13SM90_TMA_LOADENS11_INS12_ILi1ELi4ELi3EEES15_NSS_INS5_IJS16_S1L_EEENS5_IJS1L_SC_EEEEEEENS4_39AutoVectorizingCopyWithAssumedAlignmentILi128EEENS4_14SM90_TMA_STOREES26_S28_S28_EEEvvEEEEvNT_6ParamsE)
        /*0044*/ 	.word	0x00000000
.L_29:


//--------------------- .nv.compat                --------------------------
	.section	.nv.compat,"",@"SHT_CUDA_COMPAT_INFO"
	.align	4
        /*0000*/ 	.byte	0x02, 0x09, 0x01, 0x00, 0x02, 0x02, 0x02, 0x00, 0x02, 0x05, 0x05, 0x00, 0x03, 0x07, 0x01, 0x01
        /*0010*/ 	.byte	0x02, 0x03, 0x01, 0x00, 0x02, 0x06, 0x01, 0x00, 0x04, 0x0b, 0x08, 0x00, 0x09, 0x00, 0x00, 0x00
        /*0020*/ 	.byte	0x00, 0x00, 0x00, 0x00


//--------------------- .nv.info._ZN7cutlass13device_kernelINS_4gemm6kernel13GemmUniversalIN4cute5tupleIJiiiiEEENS1_10collective13CollectiveMmaINS1_35MainloopSm100TmaUmmaWarpSpecializedILi17ELi2ELi4ENS5_IJNS4_1CILi2EEESB_NSA_ILi1EEEEEEEENS5_IJNSA_ILi128EEENSA_ILi64EEESG_EEENS_6half_tENS5_IJlSC_lEEESI_SJ_NS4_8TiledMMAINS4_8MMA_AtomIJNS4_26SM100_MMA_F16BF16_2x1SM_SSISI_SI_fLi128ELi64ELNS4_4UMMA5MajorE0ELSO_0ELNSN_7ScaleInE0ELSP_0EEEEEENS4_6LayoutINS5_IJSC_SC_SC_EEENS5_IJNSA_ILi0EEESU_SU_EEEEENS5_IJNS4_10UnderscoreESX_SX_EEEEENS4_28SM100_TMA_2SM_LOAD_MULTICASTENS4_14ComposedLayoutINS4_7SwizzleILi3ELi4ELi3EEENS4_18smem_ptr_flag_bitsILi16EEENSS_INS5_IJNSA_ILi8EEESG_EEENS5_IJSG_SC_EEEEEEEvNS4_8identityENS4_18SM100_TMA_2SM_LOADES1A_vS1B_EENS_8epilogue10collective18CollectiveEpilogueINS1E_23Sm100TmaWarpSpecializedILi3ELi2ELi16ELb1ELb0EEEJNS5_IJSG_SG_SG_EEENS5_IJNSS_ISG_SC_EENSS_INS5_IJNSA_ILi16EEESB_EEENS5_IJSC_NSA_ILi32EEEEEEEEEEESI_SJ_SI_SJ_NS1E_6fusion15FusionCallbacksIS1I_NS1R_17LinearCombinationISI_fSI_fLNS_15FloatRoundStyleE2EEES1J_S1Q_JEEENS4_5SM1004TMEM4LOAD26SM100_TMEM_LOAD_32dp32b16xENS4_13SM90_TMA_LOADENS11_INS12_ILi1ELi4ELi3EEES15_NSS_INS5_IJS16_S1L_EEENS5_IJS1L_SC_EEEEEEENS4_39AutoVectorizingCopyWithAssumedAlignmentILi128EEENS4_14SM90_TMA_STOREES26_S28_S28_EEEvvEEEEvNT_6ParamsE --------------------------
	.section	.nv.info._ZN7cutlass13device_kernelINS_4gemm6kernel13GemmUniversalIN4cute5tupleIJiiiiEEENS1_10collective13CollectiveMmaINS1_35MainloopSm100TmaUmmaWarpSpecializedILi17ELi2ELi4ENS5_IJNS4_1CILi2EEESB_NSA_ILi1EEEEEEEENS5_IJNSA_ILi128EEENSA_ILi64EEESG_EEENS_6half_tENS5_IJlSC_lEEESI_SJ_NS4_8TiledMMAINS4_8MMA_AtomIJNS4_26SM100_MMA_F16BF16_2x1SM_SSISI_SI_fLi128ELi64ELNS4_4UMMA5MajorE0ELSO_0ELNSN_7ScaleInE0ELSP_0EEEEEENS4_6LayoutINS5_IJSC_SC_SC_EEENS5_IJNSA_ILi0EEESU_SU_EEEEENS5_IJNS4_10UnderscoreESX_SX_EEEEENS4_28SM100_TMA_2SM_LOAD_MULTICASTENS4_14ComposedLayoutINS4_7SwizzleILi3ELi4ELi3EEENS4_18smem_ptr_flag_bitsILi16EEENSS_INS5_IJNSA_ILi8EEESG_EEENS5_IJSG_SC_EEEEEEEvNS4_8identityENS4_18SM100_TMA_2SM_LOADES1A_vS1B_EENS_8epilogue10collective18CollectiveEpilogueINS1E_23Sm100TmaWarpSpecializedILi3ELi2ELi16ELb1ELb0EEEJNS5_IJSG_SG_SG_EEENS5_IJNSS_ISG_SC_EENSS_INS5_IJNSA_ILi16EEESB_EEENS5_IJSC_NSA_ILi32EEEEEEEEEEESI_SJ_SI_SJ_NS1E_6fusion15FusionCallbacksIS1I_NS1R_17LinearCombinationISI_fSI_fLNS_15FloatRoundStyleE2EEES1J_S1Q_JEEENS4_5SM1004TMEM4LOAD26SM100_TMEM_LOAD_32dp32b16xENS4_13SM90_TMA_LOADENS11_INS12_ILi1ELi4ELi3EEES15_NSS_INS5_IJS16_S1L_EEENS5_IJS1L_SC_EEEEEEENS4_39AutoVectorizingCopyWithAssumedAlignmentILi128EEENS4_14SM90_TMA_STOREES26_S28_S28_EEEvvEEEEvNT_6ParamsE,"",@"SHT_CUDA_INFO"
	.sectionflags	@""
	.align	4


	//----- nvinfo : EIATTR_CUDA_API_VERSION
	.align		4
        /*0000*/ 	.byte	0x04, 0x37
        /*0002*/ 	.short	(.L_31 - .L_30)
.L_30:
        /*0004*/ 	.word	0x00000082


	//----- nvinfo : EIATTR_KPARAM_INFO
	.align		4
.L_31:
        /*0008*/ 	.byte	0x04, 0x17
        /*000a*/ 	.short	(.L_33 - .L_32)
.L_32:
        /*000c*/ 	.word	0x00000000
        /*0010*/ 	.short	0x0000
        /*0012*/ 	.short	0x0000
        /*0014*/ 	.byte	0x00, 0xf0, 0x01, 0x20


	//----- nvinfo : EIATTR_AT_ENTRY_FRAGMENTS
	.align		4
.L_33:
        /*0018*/ 	.byte	0x04, 0x4f
        /*001a*/ 	.short	(.L_35 - .L_34)


	//   ....[0]....
.L_34:
        /*001c*/ 	.word	0x00000007


	//----- nvinfo : EIATTR_RESERVED_SMEM_USED
	.align		4
.L_35:
        /*0020*/ 	.byte	0x01, 0x41
	.zero		2


	//----- nvinfo : EIATTR_SPARSE_MMA_MASK
	.align		4
        /*0024*/ 	.byte	0x03, 0x50
        /*0026*/ 	.short	0x0000


	//----- nvinfo : EIATTR_TCGEN05_2CTA_USED
	.align		4
        /*0028*/ 	.byte	0x01, 0x52
	.zero		2


	//----- nvinfo : EIATTR_MAXREG_COUNT
	.align		4
        /*002c*/ 	.byte	0x03, 0x1b
        /*002e*/ 	.short	0x00ff


	//----- nvinfo : EIATTR_NUM_BARRIERS
	.align		4
        /*0030*/ 	.byte	0x02, 0x4c
        /*0032*/ 	.byte	0x07
	.zero		1


	//----- nvinfo : EIATTR_EXTERNS
	.align		4
        /*0034*/ 	.byte	0x04, 0x0f
        /*0036*/ 	.short	(.L_37 - .L_36)


	//   ....[0]....
	.align		4
.L_36:
        /*0038*/ 	.word	index@(__assertfail)


	//----- nvinfo : EIATTR_MERCURY_ISA_VERSION
	.align		4
.L_37:
        /*003c*/ 	.byte	0x03, 0x5f
        /*003e*/ 	.short	0x0101


	//----- nvinfo : EIATTR_INT_WARP_WIDE_INSTR_OFFSETS
	.align		4
        /*0040*/ 	.byte	0x04, 0x31
        /*0042*/ 	.short	(.L_39 - .L_38)


	//   ....[0]....
.L_38:
        /*0044*/ 	.word	0x00000f90


	//   ....[1]....
        /*0048*/ 	.word	0x00001040


	//   ....[2]....
        /*004c*/ 	.word	0x00004cb0


	//   ....[3]....
        /*0050*/ 	.word	0x00004ce0


	//   ....[4]....
        /*0054*/ 	.word	0x00004d00


	//   ....[5]....
        /*0058*/ 	.word	0x000058c0


	//   ....[6]....
        /*005c*/ 	.word	0x00005980


	//   ....[7]....
        /*0060*/ 	.word	0x000059f0


	//   ....[8]....
        /*0064*/ 	.word	0x00005b20


	//   ....[9]....
        /*0068*/ 	.word	0x00005c30


	//   ....[10]....
        /*006c*/ 	.word	0x00005c70


	//----- nvinfo : EIATTR_COOP_GROUP_MASK_REGIDS
	.align		4
.L_39:
        /*0070*/ 	.byte	0x04, 0x29
        /*0072*/ 	.short	(.L_41 - .L_40)


	//   ....[0]....
.L_40:
        /*0074*/ 	.word	0xffffffff


	//   ....[1]....
        /*0078*/ 	.word	0xffffffff


	//   ....[2]....
        /*007c*/ 	.word	0xffffffff


	//   ....[3]....
        /*0080*/ 	.word	0xffffffff


	//   ....[4]....
        /*0084*/ 	.word	0xffffffff


	//   ....[5]....
        /*0088*/ 	.word	0xffffffff


	//   ....[6]....
        /*008c*/ 	.word	0xffffffff


	//   ....[7]....
        /*0090*/ 	.word	0xffffffff


	//   ....[8]....
        /*0094*/ 	.word	0xffffffff


	//   ....[9]....
        /*0098*/ 	.word	0xffffffff


	//   ....[10]....
        /*009c*/ 	.word	0xffffffff


	//   ....[11]....
        /*00a0*/ 	.word	0xffffffff


	//   ....[12]....
        /*00a4*/ 	.word	0xffffffff


	//   ....[13]....
        /*00a8*/ 	.word	0xffffffff


	//----- nvinfo : EIATTR_COOP_GROUP_INSTR_OFFSETS
	.align		4
.L_41:
        /*00ac*/ 	.byte	0x04, 0x28
        /*00ae*/ 	.short	(.L_43 - .L_42)


	//   ....[0]....
.L_42:
        /*00b0*/ 	.word	0x000000b0


	//   ....[1]....
        /*00b4*/ 	.word	0x00000520


	//   ....[2]....
        /*00b8*/ 	.word	0x000008c0


	//   ....[3]....
        /*00bc*/ 	.word	0x00000a40


	//   ....[4]....
        /*00c0*/ 	.word	0x00000b40


	//   ....[5]....
        /*00c4*/ 	.word	0x00000cb0


	//   ....[6]....
        /*00c8*/ 	.word	0x00000e50


	//   ....[7]....
        /*00cc*/ 	.word	0x000010b0


	//   ....[8]....
        /*00d0*/ 	.word	0x00002450


	//   ....[9]....
        /*00d4*/ 	.word	0x00003a90


	//   ....[10]....
        /*00d8*/ 	.word	0x00003f60


	//   ....[11]....
        /*00dc*/ 	.word	0x00003f90


	//   ....[12]....
        /*00e0*/ 	.word	0x00004bb0


	//   ....[13]....
        /*00e4*/ 	.word	0x00004dc0


	//----- nvinfo : EIATTR_VRC_CTA_INIT_COUNT
	.align		4
.L_43:
        /*00e8*/ 	.byte	0x02, 0x4a
        /*00ea*/ 	.byte	0x80
	.zero		1


	//----- nvinfo : EIATTR_SYSCALL_OFFSETS
	.align		4
        /*00ec*/ 	.byte	0x04, 0x46
        /*00ee*/ 	.short	(.L_45 - .L_44)


	//   ....[0]....
.L_44:
        /*00f0*/ 	.word	0x00006950


	//   ....[1]....
        /*00f4*/ 	.word	0x00006a40


	//   ....[2]....
        /*00f8*/ 	.word	0x00007260


	//   ....[3]....
        /*00fc*/ 	.word	0x00007bf0


	//----- nvinfo : EIATTR_MBARRIER_INSTR_OFFSETS
	.align		4
.L_45:
        /*0100*/ 	.byte	0x04, 0x39
        /*0102*/ 	.short	(.L_47 - .L_46)


	//   ....[0]....
.L_46:
        /*0104*/ 	.word	0x00000680
        /*0108*/ 	.word	0x000000ff
        /*010c*/ 	.word	0x00000000
        /*0110*/ 	.short	0x0100
        /*0112*/ 	.byte	0x04
	.zero		1


	//   ....[1]....
        /*0114*/ 	.word	0x00000690
        /*0118*/ 	.word	0x000000ff
        /*011c*/ 	.word	0x00000088
        /*0120*/ 	.short	0x0100
        /*0122*/ 	.byte	0x04
	.zero		1


	//   ....[2]....
        /*0124*/ 	.word	0x000006a0
        /*0128*/ 	.word	0x000000ff
        /*012c*/ 	.word	0x00000008
        /*0130*/ 	.short	0x0100
        /*0132*/ 	.byte	0x04
	.zero		1


	//   ....[3]....
        /*0134*/ 	.word	0x000006b0
        /*0138*/ 	.word	0x000000ff
        /*013c*/ 	.word	0x00000090
        /*0140*/ 	.short	0x0100
        /*0142*/ 	.byte	0x04
	.zero		1


	//   ....[4]....
        /*0144*/ 	.word	0x000006c0
        /*0148*/ 	.word	0x000000ff
        /*014c*/ 	.word	0x00000010
        /*0150*/ 	.short	0x0100
        /*0152*/ 	.byte	0x04
	.zero		1


	//   ....[5]....
        /*0154*/ 	.word	0x000006d0
        /*0158*/ 	.word	0x000000ff
        /*015c*/ 	.word	0x00000098
        /*0160*/ 	.short	0x0100
        /*0162*/ 	.byte	0x04
	.zero		1


	//   ....[6]....
        /*0164*/ 	.word	0x000006e0
        /*0168*/ 	.word	0x000000ff
        /*016c*/ 	.word	0x00000018
        /*0170*/ 	.short	0x0100
        /*0172*/ 	.byte	0x04
	.zero		1


	//   ....[7]....
        /*0174*/ 	.word	0x000006f0
        /*0178*/ 	.word	0x000000ff
        /*017c*/ 	.word	0x000000a0
        /*0180*/ 	.short	0x0100
        /*0182*/ 	.byte	0x04
	.zero		1


	//   ....[8]....
        /*0184*/ 	.word	0x00000700
        /*0188*/ 	.word	0x000000ff
        /*018c*/ 	.word	0x00000020
        /*0190*/ 	.short	0x0100
        /*0192*/ 	.byte	0x04
	.zero		1


	//   ....[9]....
        /*0194*/ 	.word	0x00000710
        /*0198*/ 	.word	0x000000ff
        /*019c*/ 	.word	0x000000a8
        /*01a0*/ 	.short	0x0100
        /*01a2*/ 	.byte	0x04
	.zero		1


	//   ....[10]....
        /*01a4*/ 	.word	0x00000720
        /*01a8*/ 	.word	0x000000ff
        /*01ac*/ 	.word	0x00000028
        /*01b0*/ 	.short	0x0100
        /*01b2*/ 	.byte	0x04
	.zero		1


	//   ....[11]....
        /*01b4*/ 	.word	0x00000730
        /*01b8*/ 	.word	0x000000ff
        /*01bc*/ 	.word	0x000000b0
        /*01c0*/ 	.short	0x0100
        /*01c2*/ 	.byte	0x04
	.zero		1


	//   ....[12]....
        /*01c4*/ 	.word	0x00000740
        /*01c8*/ 	.word	0x000000ff
        /*01cc*/ 	.word	0x00000030
        /*01d0*/ 	.short	0x0100
        /*01d2*/ 	.byte	0x04
	.zero		1


	//   ....[13]....
        /*01d4*/ 	.word	0x00000750
        /*01d8*/ 	.word	0x000000ff
        /*01dc*/ 	.word	0x000000b8
        /*01e0*/ 	.short	0x0100
        /*01e2*/ 	.byte	0x04
	.zero		1


	//   ....[14]....
        /*01e4*/ 	.word	0x00000760
        /*01e8*/ 	.word	0x000000ff
        /*01ec*/ 	.word	0x00000038
        /*01f0*/ 	.short	0x0100
        /*01f2*/ 	.byte	0x04
	.zero		1


	//   ....[15]....
        /*01f4*/ 	.word	0x00000770
        /*01f8*/ 	.word	0x000000ff
        /*01fc*/ 	.word	0x000000c0
        /*0200*/ 	.short	0x0100
        /*0202*/ 	.byte	0x04
	.zero		1


	//   ....[16]....
        /*0204*/ 	.word	0x00000780
        /*0208*/ 	.word	0x000000ff
        /*020c*/ 	.word	0x00000040
        /*0210*/ 	.short	0x0100
        /*0212*/ 	.byte	0x04
	.zero		1


	//   ....[17]....
        /*0214*/ 	.word	0x00000790
        /*0218*/ 	.word	0x000000ff
        /*021c*/ 	.word	0x000000c8
        /*0220*/ 	.short	0x0100
        /*0222*/ 	.byte	0x04
	.zero		1


	//   ....[18]....
        /*0224*/ 	.word	0x000007a0
        /*0228*/ 	.word	0x000000ff
        /*022c*/ 	.word	0x00000048
        /*0230*/ 	.short	0x0100
        /*0232*/ 	.byte	0x04
	.zero		1


	//   ....[19]....
        /*0234*/ 	.word	0x000007b0
        /*0238*/ 	.word	0x000000ff
        /*023c*/ 	.word	0x000000d0
        /*0240*/ 	.short	0x0100
        /*0242*/ 	.byte	0x04
	.zero		1


	//   ....[20]....
        /*0244*/ 	.word	0x000007c0
        /*0248*/ 	.word	0x000000ff
        /*024c*/ 	.word	0x00000050
        /*0250*/ 	.short	0x0100
        /*0252*/ 	.byte	0x04
	.zero		1


	//   ....[21]....
        /*0254*/ 	.word	0x000007d0
        /*0258*/ 	.word	0x000000ff
        /*025c*/ 	.word	0x000000d8
        /*0260*/ 	.short	0x0100
        /*0262*/ 	.byte	0x04
	.zero		1


	//   ....[22]....
        /*0264*/ 	.word	0x000007e0
        /*0268*/ 	.word	0x000000ff
        /*026c*/ 	.word	0x00000058
        /*0270*/ 	.short	0x0100
        /*0272*/ 	.byte	0x04
	.zero		1


	//   ....[23]....
        /*0274*/ 	.word	0x000007f0
        /*0278*/ 	.word	0x000000ff
        /*027c*/ 	.word	0x000000e0
        /*0280*/ 	.short	0x0100
        /*0282*/ 	.byte	0x04
	.zero		1


	//   ....[24]....
        /*0284*/ 	.word	0x00000800
        /*0288*/ 	.word	0x000000ff
        /*028c*/ 	.word	0x00000060
        /*0290*/ 	.short	0x0100
        /*0292*/ 	.byte	0x04
	.zero		1


	//   ....[25]....
        /*0294*/ 	.word	0x00000810
        /*0298*/ 	.word	0x000000ff
        /*029c*/ 	.word	0x000000e8
        /*02a0*/ 	.short	0x0100
        /*02a2*/ 	.byte	0x04
	.zero		1


	//   ....[26]....
        /*02a4*/ 	.word	0x00000820
        /*02a8*/ 	.word	0x000000ff
        /*02ac*/ 	.word	0x00000068
        /*02b0*/ 	.short	0x0100
        /*02b2*/ 	.byte	0x04
	.zero		1


	//   ....[27]....
        /*02b4*/ 	.word	0x00000830
        /*02b8*/ 	.word	0x000000ff
        /*02bc*/ 	.word	0x000000f0
        /*02c0*/ 	.short	0x0100
        /*02c2*/ 	.byte	0x04
	.zero		1


	//   ....[28]....
        /*02c4*/ 	.word	0x00000840
        /*02c8*/ 	.word	0x000000ff
        /*02cc*/ 	.word	0x00000070
        /*02d0*/ 	.short	0x0100
        /*02d2*/ 	.byte	0x04
	.zero		1


	//   ....[29]....
        /*02d4*/ 	.word	0x00000850
        /*02d8*/ 	.word	0x000000ff
        /*02dc*/ 	.word	0x000000f8
        /*02e0*/ 	.short	0x0100
        /*02e2*/ 	.byte	0x04
	.zero		1


	//   ....[30]....
        /*02e4*/ 	.word	0x00000860
        /*02e8*/ 	.word	0x000000ff
        /*02ec*/ 	.word	0x00000078
        /*02f0*/ 	.short	0x0100
        /*02f2*/ 	.byte	0x04
	.zero		1


	//   ....[31]....
        /*02f4*/ 	.word	0x00000870
        /*02f8*/ 	.word	0x000000ff
        /*02fc*/ 	.word	0x00000100
        /*0300*/ 	.short	0x0100
        /*0302*/ 	.byte	0x04
	.zero		1


	//   ....[32]....
        /*0304*/ 	.word	0x00000880
        /*0308*/ 	.word	0x000000ff
        /*030c*/ 	.word	0x00000080
        /*0310*/ 	.short	0x0100
        /*0312*/ 	.byte	0x04
	.zero		1


	//   ....[33]....
        /*0314*/ 	.word	0x00000890
        /*0318*/ 	.word	0x000000ff
        /*031c*/ 	.word	0x00000108
        /*0320*/ 	.short	0x0100
        /*0322*/ 	.byte	0x04
	.zero		1


	//   ....[34]....
        /*0324*/ 	.word	0x000009d0
        /*0328*/ 	.word	0x000000ff
        /*032c*/ 	.word	0x00000110
        /*0330*/ 	.short	0x0100
        /*0332*/ 	.byte	0x04
	.zero		1


	//   ....[35]....
        /*0334*/ 	.word	0x000009e0
        /*0338*/ 	.word	0x000000ff
        /*033c*/ 	.word	0x00000128
        /*0340*/ 	.short	0x0100
        /*0342*/ 	.byte	0x04
	.zero		1


	//   ....[36]....
        /*0344*/ 	.word	0x000009f0
        /*0348*/ 	.word	0x000000ff
        /*034c*/ 	.word	0x00000118
        /*0350*/ 	.short	0x0100
        /*0352*/ 	.byte	0x04
	.zero		1


	//   ....[37]....
        /*0354*/ 	.word	0x00000a00
        /*0358*/ 	.word	0x000000ff
        /*035c*/ 	.word	0x00000130
        /*0360*/ 	.short	0x0100
        /*0362*/ 	.byte	0x04
	.zero		1


	//   ....[38]....
        /*0364*/ 	.word	0x00000a10
        /*0368*/ 	.word	0x000000ff
        /*036c*/ 	.word	0x00000120
        /*0370*/ 	.short	0x0100
        /*0372*/ 	.byte	0x04
	.zero		1


	//   ....[39]....
        /*0374*/ 	.word	0x00000a20
        /*0378*/ 	.word	0x000000ff
        /*037c*/ 	.word	0x00000138
        /*0380*/ 	.short	0x0100
        /*0382*/ 	.byte	0x04
	.zero		1


	//   ....[40]....
        /*0384*/ 	.word	0x00000b10
        /*0388*/ 	.word	0x000000ff
        /*038c*/ 	.word	0x00000140
        /*0390*/ 	.short	0x0100
        /*0392*/ 	.byte	0x06
	.zero		1


	//   ....[41]....
        /*0394*/ 	.word	0x00000b20
        /*0398*/ 	.word	0x000000ff
        /*039c*/ 	.word	0x00000148
        /*03a0*/ 	.short	0x0100
        /*03a2*/ 	.byte	0x06
	.zero		1


	//   ....[42]....
        /*03a4*/ 	.word	0x00000c60
        /*03a8*/ 	.word	0x000000ff
        /*03ac*/ 	.word	0x00000150
        /*03b0*/ 	.short	0x0100
        /*03b2*/ 	.byte	0x06
	.zero		1


	//   ....[43]....
        /*03b4*/ 	.word	0x00000c70
        /*03b8*/ 	.word	0x000000ff
        /*03bc*/ 	.word	0x00000160
        /*03c0*/ 	.short	0x0100
        /*03c2*/ 	.byte	0x06
	.zero		1


	//   ....[44]....
        /*03c4*/ 	.word	0x00000c80
        /*03c8*/ 	.word	0x000000ff
        /*03cc*/ 	.word	0x00000158
        /*03d0*/ 	.short	0x0100
        /*03d2*/ 	.byte	0x06
	.zero		1


	//   ....[45]....
        /*03d4*/ 	.word	0x00000c90
        /*03d8*/ 	.word	0x000000ff
        /*03dc*/ 	.word	0x00000168
        /*03e0*/ 	.short	0x0100
        /*03e2*/ 	.byte	0x06
	.zero		1


	//   ....[46]....
        /*03e4*/ 	.word	0x00000dc0
        /*03e8*/ 	.word	0x000000ff
        /*03ec*/ 	.word	0x00000170
        /*03f0*/ 	.short	0x0100
        /*03f2*/ 	.byte	0x04
	.zero		1


	//   ....[47]....
        /*03f4*/ 	.word	0x00000dd0
        /*03f8*/ 	.word	0x000000ff
        /*03fc*/ 	.word	0x00000190
        /*0400*/ 	.short	0x0100
        /*0402*/ 	.byte	0x04
	.zero		1


	//   ....[48]....
        /*0404*/ 	.word	0x00000de0
        /*0408*/ 	.word	0x000000ff
        /*040c*/ 	.word	0x00000178
        /*0410*/ 	.short	0x0100
        /*0412*/ 	.byte	0x04
	.zero		1


	//   ....[49]....
        /*0414*/ 	.word	0x00000df0
        /*0418*/ 	.word	0x000000ff
        /*041c*/ 	.word	0x00000198
        /*0420*/ 	.short	0x0100
        /*0422*/ 	.byte	0x04
	.zero		1


	//   ....[50]....
        /*0424*/ 	.word	0x00000e00
        /*0428*/ 	.word	0x000000ff
        /*042c*/ 	.word	0x00000180
        /*0430*/ 	.short	0x0100
        /*0432*/ 	.byte	0x04
	.zero		1


	//   ....[51]....
        /*0434*/ 	.word	0x00000e10
        /*0438*/ 	.word	0x000000ff
        /*043c*/ 	.word	0x000001a0
        /*0440*/ 	.short	0x0100
        /*0442*/ 	.byte	0x04
	.zero		1


	//   ....[52]....
        /*0444*/ 	.word	0x00000e20
        /*0448*/ 	.word	0x000000ff
        /*044c*/ 	.word	0x00000188
        /*0450*/ 	.short	0x0100
        /*0452*/ 	.byte	0x04
	.zero		1


	//   ....[53]....
        /*0454*/ 	.word	0x00000e30
        /*0458*/ 	.word	0x000000ff
        /*045c*/ 	.word	0x000001a8
        /*0460*/ 	.short	0x0100
        /*0462*/ 	.byte	0x04
	.zero		1


	//   ....[54]....
        /*0464*/ 	.word	0x00000f30
        /*0468*/ 	.word	0x000000ff
        /*046c*/ 	.word	0x000001b0
        /*0470*/ 	.short	0x0100
        /*0472*/ 	.byte	0x04
	.zero		1


	//   ....[55]....
        /*0474*/ 	.word	0x00000f40
        /*0478*/ 	.word	0x000000ff
        /*047c*/ 	.word	0x000001c0
        /*0480*/ 	.short	0x0100
        /*0482*/ 	.byte	0x04
	.zero		1


	//   ....[56]....
        /*0484*/ 	.word	0x00000f50
        /*0488*/ 	.word	0x000000ff
        /*048c*/ 	.word	0x000001b8
        /*0490*/ 	.short	0x0100
        /*0492*/ 	.byte	0x04
	.zero		1


	//   ....[57]....
        /*0494*/ 	.word	0x00000f60
        /*0498*/ 	.word	0x000000ff
        /*049c*/ 	.word	0x000001c8
        /*04a0*/ 	.short	0x0100
        /*04a2*/ 	.byte	0x04
	.zero		1


	//   ....[58]....
        /*04a4*/ 	.word	0x00001060
        /*04a8*/ 	.word	0x000000ff
        /*04ac*/ 	.word	0x000001d0
        /*04b0*/ 	.short	0x0100
        /*04b2*/ 	.byte	0x06
	.zero		1


	//   ....[59]....
        /*04b4*/ 	.word	0x00001c90
        /*04b8*/ 	.word	0x00000000
        /*04bc*/ 	.word	0x000001c0
        /*04c0*/ 	.short	0x010a
        /*04c2*/ 	.byte	0xff
	.zero		1


	//   ....[60]....
        /*04c4*/ 	.word	0x00001cc0
        /*04c8*/ 	.word	0x00000000
        /*04cc*/ 	.word	0x000001b0
        /*04d0*/ 	.short	0x0101
        /*04d2*/ 	.byte	0xff
	.zero		1


	//   ....[61]....
        /*04d4*/ 	.word	0x00001d60
        /*04d8*/ 	.word	0x000000ff
        /*04dc*/ 	.word	0x00000088
        /*04e0*/ 	.short	0x010a
        /*04e2*/ 	.byte	0x04
	.zero		1


	//   ....[62]....
        /*04e4*/ 	.word	0x00001e30
        /*04e8*/ 	.word	0x000000ff
        /*04ec*/ 	.word	0x00000088
        /*04f0*/ 	.short	0x010a
        /*04f2*/ 	.byte	0x21
	.zero		1


	//   ....[63]....
        /*04f4*/ 	.word	0x00001fe0
        /*04f8*/ 	.word	0x000000ff
        /*04fc*/ 	.word	0x00000088
        /*0500*/ 	.short	0x010a
        /*0502*/ 	.byte	0x05
	.zero		1


	//   ....[64]....
        /*0504*/ 	.word	0x00002100
        /*0508*/ 	.word	0x000000ff
        /*050c*/ 	.word	0x00000148
        /*0510*/ 	.short	0x0101
        /*0512*/ 	.byte	0x0d
	.zero		1


	//   ....[65]....
        /*0514*/ 	.word	0x00002120
        /*0518*/ 	.word	0x000000ff
        /*051c*/ 	.word	0x00000088
        /*0520*/ 	.short	0x010a
        /*0522*/ 	.byte	0x04
	.zero		1


	//   ....[66]....
        /*0524*/ 	.word	0x000021a0
        /*0528*/ 	.word	0x000000ff
        /*052c*/ 	.word	0x00000088
        /*0530*/ 	.short	0x010a
        /*0532*/ 	.byte	0x11
	.zero		1


	//   ....[67]....
        /*0534*/ 	.word	0x00002340
        /*0538*/ 	.word	0x000000ff
        /*053c*/ 	.word	0x00000088
        /*0540*/ 	.short	0x010a
        /*0542*/ 	.byte	0x05
	.zero		1


	//   ....[68]....
        /*0544*/ 	.word	0x00002480
        /*0548*/ 	.word	0x00000003
        /*054c*/ 	.word	0x00000150
        /*0550*/ 	.short	0x010a
        /*0552*/ 	.byte	0xff
	.zero		1


	//   ....[69]....
        /*0554*/ 	.word	0x000025d0
        /*0558*/ 	.word	0x00000000
        /*055c*/ 	.word	0x00000000
        /*0560*/ 	.short	0x0101
        /*0562*/ 	.byte	0xff
	.zero		1


	//   ....[70]....
        /*0564*/ 	.word	0x00002b90
        /*0568*/ 	.word	0x000000ff
        /*056c*/ 	.word	0x00000000
        /*0570*/ 	.short	0x010a
        /*0572*/ 	.byte	0x04
	.zero		1


	//   ....[71]....
        /*0574*/ 	.word	0x00002c20
        /*0578*/ 	.word	0x000000ff
        /*057c*/ 	.word	0x00000000
        /*0580*/ 	.short	0x010a
        /*0582*/ 	.byte	0x05
	.zero		1


	//   ....[72]....
        /*0584*/ 	.word	0x00002cb0
        /*0588*/ 	.word	0x000000ff
        /*058c*/ 	.word	0x00000000
        /*0590*/ 	.short	0x010a
        /*0592*/ 	.byte	0x05
	.zero		1


	//   ....[73]....
        /*0594*/ 	.word	0x00002d40
        /*0598*/ 	.word	0x000000ff
        /*059c*/ 	.word	0x00000000
        /*05a0*/ 	.short	0x010a
        /*05a2*/ 	.byte	0x05
	.zero		1


	//   ....[74]....
        /*05a4*/ 	.word	0x00002dd0
        /*05a8*/ 	.word	0x000000ff
        /*05ac*/ 	.word	0x00000000
        /*05b0*/ 	.short	0x010a
        /*05b2*/ 	.byte	0x05
	.zero		1


	//   ....[75]....
        /*05b4*/ 	.word	0x00002e60
        /*05b8*/ 	.word	0x000000ff
        /*05bc*/ 	.word	0x00000000
        /*05c0*/ 	.short	0x010a
        /*05c2*/ 	.byte	0x05
	.zero		1


	//   ....[76]....
        /*05c4*/ 	.word	0x00002ef0
        /*05c8*/ 	.word	0x000000ff
        /*05cc*/ 	.word	0x00000000
        /*05d0*/ 	.short	0x010a
        /*05d2*/ 	.byte	0x05
	.zero		1


	//   ....[77]....
        /*05d4*/ 	.word	0x00002f80
        /*05d8*/ 	.word	0x000000ff
        /*05dc*/ 	.word	0x00000000
        /*05e0*/ 	.short	0x010a
        /*05e2*/ 	.byte	0x05
	.zero		1


	//   ....[78]....
        /*05e4*/ 	.word	0x00003010
        /*05e8*/ 	.word	0x000000ff
        /*05ec*/ 	.word	0x00000000
        /*05f0*/ 	.short	0x010a
        /*05f2*/ 	.byte	0x05
	.zero		1


	//   ....[79]....
        /*05f4*/ 	.word	0x000030a0
        /*05f8*/ 	.word	0x000000ff
        /*05fc*/ 	.word	0x00000000
        /*0600*/ 	.short	0x010a
        /*0602*/ 	.byte	0x05
	.zero		1


	//   ....[80]....
        /*0604*/ 	.word	0x00003130
        /*0608*/ 	.word	0x000000ff
        /*060c*/ 	.word	0x00000000
        /*0610*/ 	.short	0x010a
        /*0612*/ 	.byte	0x05
	.zero		1


	//   ....[81]....
        /*0614*/ 	.word	0x000031c0
        /*0618*/ 	.word	0x000000ff
        /*061c*/ 	.word	0x00000000
        /*0620*/ 	.short	0x010a
        /*0622*/ 	.byte	0x05
	.zero		1


	//   ....[82]....
        /*0624*/ 	.word	0x00003250
        /*0628*/ 	.word	0x000000ff
        /*062c*/ 	.word	0x00000000
        /*0630*/ 	.short	0x010a
        /*0632*/ 	.byte	0x05
	.zero		1


	//   ....[83]....
        /*0634*/ 	.word	0x000032e0
        /*0638*/ 	.word	0x000000ff
        /*063c*/ 	.word	0x00000000
        /*0640*/ 	.short	0x010a
        /*0642*/ 	.byte	0x05
	.zero		1


	//   ....[84]....
        /*0644*/ 	.word	0x00003370
        /*0648*/ 	.word	0x000000ff
        /*064c*/ 	.word	0x00000000
        /*0650*/ 	.short	0x010a
        /*0652*/ 	.byte	0x05
	.zero		1


	//   ....[85]....
        /*0654*/ 	.word	0x00003400
        /*0658*/ 	.word	0x000000ff
        /*065c*/ 	.word	0x00000000
        /*0660*/ 	.short	0x010a
        /*0662*/ 	.byte	0x05
	.zero		1


	//   ....[86]....
        /*0664*/ 	.word	0x000034a0
        /*0668*/ 	.word	0x00000000
        /*066c*/ 	.word	0x00000000
        /*0670*/ 	.short	0x010a
        /*0672*/ 	.byte	0xff
	.zero		1


	//   ....[87]....
        /*0674*/ 	.word	0x000035e0
        /*0678*/ 	.word	0x00000000
        /*067c*/ 	.word	0x000001b0
        /*0680*/ 	.short	0x010a
        /*0682*/ 	.byte	0xff
	.zero		1


	//   ....[88]....
        /*0684*/ 	.word	0x00003650
        /*0688*/ 	.word	0x00000000
        /*068c*/ 	.word	0x00000000
        /*0690*/ 	.short	0x0101
        /*0692*/ 	.byte	0xff
	.zero		1


	//   ....[89]....
        /*0694*/ 	.word	0x00003670
        /*0698*/ 	.word	0x000000ff
        /*069c*/ 	.word	0x00000160
        /*06a0*/ 	.short	0x010a
        /*06a2*/ 	.byte	0x04
	.zero		1


	//   ....[90]....
        /*06a4*/ 	.word	0x00003790
        /*06a8*/ 	.word	0x00000000
        /*06ac*/ 	.word	0x00000150
        /*06b0*/ 	.short	0x010a
        /*06b2*/ 	.byte	0xff
	.zero		1


	//   ....[91]....
        /*06b4*/ 	.word	0x00003890
        /*06b8*/ 	.word	0x00000000
        /*06bc*/ 	.word	0x00000000
        /*06c0*/ 	.short	0x0101
        /*06c2*/ 	.byte	0xff
	.zero		1


	//   ....[92]....
        /*06c4*/ 	.word	0x00003920
        /*06c8*/ 	.word	0x000000ff
        /*06cc*/ 	.word	0x00000160
        /*06d0*/ 	.short	0x0106
        /*06d2*/ 	.byte	0x04
	.zero		1


	//   ....[93]....
        /*06d4*/ 	.word	0x00003940
        /*06d8*/ 	.word	0x000000ff
        /*06dc*/ 	.word	0x00000160
        /*06e0*/ 	.short	0x010a
        /*06e2*/ 	.byte	0x04
	.zero		1


	//   ....[94]....
        /*06e4*/ 	.word	0x000039d0
        /*06e8*/ 	.word	0x000000ff
        /*06ec*/ 	.word	0x00000160
        /*06f0*/ 	.short	0x0106
        /*06f2*/ 	.byte	0x07
	.zero		1


	//   ....[95]....
        /*06f4*/ 	.word	0x00003a10
        /*06f8*/ 	.word	0x00000000
        /*06fc*/ 	.word	0x00000160
        /*0700*/ 	.short	0x010a
        /*0702*/ 	.byte	0xff
	.zero		1


	//   ....[96]....
        /*0704*/ 	.word	0x00003c60
        /*0708*/ 	.word	0x000000ff
        /*070c*/ 	.word	0x00000008
        /*0710*/ 	.short	0x010a
        /*0712*/ 	.byte	0x05
	.zero		1


	//   ....[97]....
        /*0714*/ 	.word	0x00003c80
        /*0718*/ 	.word	0x000000ff
        /*071c*/ 	.word	0x00000008
        /*0720*/ 	.short	0x010a
        /*0722*/ 	.byte	0x05
	.zero		1


	//   ....[98]....
        /*0724*/ 	.word	0x00003e10
        /*0728*/ 	.word	0x000000ff
        /*072c*/ 	.word	0x00000008
        /*0730*/ 	.short	0x010a
        /*0732*/ 	.byte	0x05
	.zero		1


	//   ....[99]....
        /*0734*/ 	.word	0x00003e30
        /*0738*/ 	.word	0x000000ff
        /*073c*/ 	.word	0x00000008
        /*0740*/ 	.short	0x010a
        /*0742*/ 	.byte	0x05
	.zero		1


	//   ....[100]....
        /*0744*/ 	.word	0x00003ef0
        /*0748*/ 	.word	0x000000ff
        /*074c*/ 	.word	0x00000000
        /*0750*/ 	.short	0x0101
        /*0752*/ 	.byte	0x04
	.zero		1


	//   ....[101]....
        /*0754*/ 	.word	0x00004230
        /*0758*/ 	.word	0x00000000
        /*075c*/ 	.word	0x00000150
        /*0760*/ 	.short	0x010a
        /*0762*/ 	.byte	0xff
	.zero		1


	//   ....[102]....
        /*0764*/ 	.word	0x000042f0
        /*0768*/ 	.word	0x00000000
        /*076c*/ 	.word	0x00000000
        /*0770*/ 	.short	0x0101
        /*0772*/ 	.byte	0xff
	.zero		1


	//   ....[103]....
        /*0774*/ 	.word	0x000043b0
        /*0778*/ 	.word	0x000000ff
        /*077c*/ 	.word	0x00000000
        /*0780*/ 	.short	0x010a
        /*0782*/ 	.byte	0x04
	.zero		1


	//   ....[104]....
        /*0784*/ 	.word	0x000043c0
        /*0788*/ 	.word	0x000000ff
        /*078c*/ 	.word	0x00000190
        /*0790*/ 	.short	0x010a
        /*0792*/ 	.byte	0x1f
	.zero		1


	//   ....[105]....
        /*0794*/ 	.word	0x00004470
        /*0798*/ 	.word	0x000000ff
        /*079c*/ 	.word	0x00000000
        /*07a0*/ 	.short	0x010a
        /*07a2*/ 	.byte	0x05
	.zero		1


	//   ....[106]....
        /*07a4*/ 	.word	0x000045a0
        /*07a8*/ 	.word	0x000000ff
        /*07ac*/ 	.word	0x00000000
        /*07b0*/ 	.short	0x010a
        /*07b2*/ 	.byte	0x04
	.zero		1


	//   ....[107]....
        /*07b4*/ 	.word	0x000048a0
        /*07b8*/ 	.word	0x000000ff
        /*07bc*/ 	.word	0x00000000
        /*07c0*/ 	.short	0x010a
        /*07c2*/ 	.byte	0x04
	.zero		1


	//   ....[108]....
        /*07c4*/ 	.word	0x00004930
        /*07c8*/ 	.word	0x000000ff
        /*07cc*/ 	.word	0x00000000
        /*07d0*/ 	.short	0x010a
        /*07d2*/ 	.byte	0x05
	.zero		1


	//   ....[109]....
        /*07d4*/ 	.word	0x000049c0
        /*07d8*/ 	.word	0x000000ff
        /*07dc*/ 	.word	0x00000000
        /*07e0*/ 	.short	0x010a
        /*07e2*/ 	.byte	0x05
	.zero		1


	//   ....[110]....
        /*07e4*/ 	.word	0x00004a60
        /*07e8*/ 	.word	0x00000000
        /*07ec*/ 	.word	0x00000000
        /*07f0*/ 	.short	0x010a
        /*07f2*/ 	.byte	0xff
	.zero		1


	//   ....[111]....
        /*07f4*/ 	.word	0x00004aa0
        /*07f8*/ 	.word	0x00000000
        /*07fc*/ 	.word	0x00000000
        /*0800*/ 	.short	0x010a
        /*0802*/ 	.byte	0xff
	.zero		1


	//   ....[112]....
        /*0804*/ 	.word	0x00004b10
        /*0808*/ 	.word	0x000000ff
        /*080c*/ 	.word	0x00000000
        /*0810*/ 	.short	0x0101
        /*0812*/ 	.byte	0x04
	.zero		1


	//   ....[113]....
        /*0814*/ 	.word	0x00004b50
        /*0818*/ 	.word	0x000000ff
        /*081c*/ 	.word	0x000001d0
        /*0820*/ 	.short	0x010a
        /*0822*/ 	.byte	0x1a
	.zero		1


	//   ....[114]....
        /*0824*/ 	.word	0x00004ba0
        /*0828*/ 	.word	0x000000ff
        /*082c*/ 	.word	0x00000000
        /*0830*/ 	.short	0x0101
        /*0832*/ 	.byte	0x04
	.zero		1


	//   ....[115]....
        /*0834*/ 	.word	0x00005010
        /*0838*/ 	.word	0x0000000c
        /*083c*/ 	.word	0x00000150
        /*0840*/ 	.short	0x010a
        /*0842*/ 	.byte	0xff
	.zero		1


	//   ....[116]....
        /*0844*/ 	.word	0x00005180
        /*0848*/ 	.word	0x00000000
        /*084c*/ 	.word	0x00000000
        /*0850*/ 	.short	0x0101
        /*0852*/ 	.byte	0xff
	.zero		1


	//   ....[117]....
        /*0854*/ 	.word	0x00005600
        /*0858*/ 	.word	0x000000ff
        /*085c*/ 	.word	0x00000148
        /*0860*/ 	.short	0x010a
        /*0862*/ 	.byte	0x1d
	.zero		1


	//   ....[118]....
        /*0864*/ 	.word	0x000057c0
        /*0868*/ 	.word	0x000000ff
        /*086c*/ 	.word	0x00000128
        /*0870*/ 	.short	0x010a
        /*0872*/ 	.byte	0x04
	.zero		1


	//   ....[119]....
        /*0874*/ 	.word	0x00005a10
        /*0878*/ 	.word	0x000000ff
        /*087c*/ 	.word	0x00000110
        /*0880*/ 	.short	0x010b
        /*0882*/ 	.byte	0x04
	.zero		1


	//   ....[120]....
        /*0884*/ 	.word	0x00005a20
        /*0888*/ 	.word	0x000000ff
        /*088c*/ 	.word	0x00000000
        /*0890*/ 	.short	0x0101
        /*0892*/ 	.byte	0x10
	.zero		1


	//   ....[121]....
        /*0894*/ 	.word	0x00005a30
        /*0898*/ 	.word	0x000000ff
        /*089c*/ 	.word	0x00000128
        /*08a0*/ 	.short	0x010a
        /*08a2*/ 	.byte	0x05
	.zero		1


	//   ....[122]....
        /*08a4*/ 	.word	0x00005c90
        /*08a8*/ 	.word	0x000000ff
        /*08ac*/ 	.word	0x00000110
        /*08b0*/ 	.short	0x010b
        /*08b2*/ 	.byte	0x05
	.zero		1


	//   ....[123]....
        /*08b4*/ 	.word	0x00005ca0
        /*08b8*/ 	.word	0x000000ff
        /*08bc*/ 	.word	0x00000000
        /*08c0*/ 	.short	0x0101
        /*08c2*/ 	.byte	0x04
	.zero		1


	//   ....[124]....
        /*08c4*/ 	.word	0x00005d60
        /*08c8*/ 	.word	0x000000ff
        /*08cc*/ 	.word	0x00000000
        /*08d0*/ 	.short	0x010a
        /*08d2*/ 	.byte	0x04
	.zero		1


	//   ....[125]....
        /*08d4*/ 	.word	0x00005df0
        /*08d8*/ 	.word	0x000000ff
        /*08dc*/ 	.word	0x00000000
        /*08e0*/ 	.short	0x010a
        /*08e2*/ 	.byte	0x05
	.zero		1


	//   ....[126]....
        /*08e4*/ 	.word	0x00005e90
        /*08e8*/ 	.word	0x00000000
        /*08ec*/ 	.word	0x00000000
        /*08f0*/ 	.short	0x010a
        /*08f2*/ 	.byte	0xff
	.zero		1


	//   ....[127]....
        /*08f4*/ 	.word	0x000061e0
        /*08f8*/ 	.word	0x00000003
        /*08fc*/ 	.word	0x00000150
        /*0900*/ 	.short	0x010a
        /*0902*/ 	.byte	0xff
	.zero		1


	//   ....[128]....
        /*0904*/ 	.word	0x00006360
        /*0908*/ 	.word	0x00000000
        /*090c*/ 	.word	0x00000000
        /*0910*/ 	.short	0x0101
        /*0912*/ 	.byte	0xff
	.zero		1


	//   ....[129]....
        /*0914*/ 	.word	0x00006ef0
        /*0918*/ 	.word	0x00000000
        /*091c*/ 	.word	0x00000110
        /*0920*/ 	.short	0x010a
        /*0922*/ 	.byte	0xff
	.zero		1


	//   ....[130]....
        /*0924*/ 	.word	0x00006f20
        /*0928*/ 	.word	0x00000035
        /*092c*/ 	.word	0x00000170
        /*0930*/ 	.short	0x010a
        /*0932*/ 	.byte	0xff
	.zero		1


	//   ....[131]....
        /*0934*/ 	.word	0x00007030
        /*0938*/ 	.word	0x00000000
        /*093c*/ 	.word	0x00000110
        /*0940*/ 	.short	0x010a
        /*0942*/ 	.byte	0xff
	.zero		1


	//   ....[132]....
        /*0944*/ 	.word	0x00007140
        /*0948*/ 	.word	0x00000035
        /*094c*/ 	.word	0x00000170
        /*0950*/ 	.short	0x010a
        /*0952*/ 	.byte	0xff
	.zero		1


	//   ....[133]....
        /*0954*/ 	.word	0x00007960
        /*0958*/ 	.word	0x00000000
        /*095c*/ 	.word	0x00000000
        /*0960*/ 	.short	0x0101
        /*0962*/ 	.byte	0xff
	.zero		1


	//   ....[134]....
        /*0964*/ 	.word	0x00007970
        /*0968*/ 	.word	0x00000003
        /*096c*/ 	.word	0x00000110
        /*0970*/ 	.short	0x010a
        /*0972*/ 	.byte	0xff
	.zero		1


	//   ....[135]....
        /*0974*/ 	.word	0x00007a30
        /*0978*/ 	.word	0x00000003
        /*097c*/ 	.word	0x00000110
        /*0980*/ 	.short	0x010a
        /*0982*/ 	.byte	0xff
	.zero		1


	//   ....[136]....
        /*0984*/ 	.word	0x00007ce0
        /*0988*/ 	.word	0x00000035
        /*098c*/ 	.word	0x00000000
        /*0990*/ 	.short	0x0101
        /*0992*/ 	.byte	0xff
	.zero		1


	//   ....[137]....
        /*0994*/ 	.word	0x00008360
        /*0998*/ 	.word	0x00000000
        /*099c*/ 	.word	0x00000000
        /*09a0*/ 	.short	0x0101
        /*09a2*/ 	.byte	0xff
	.zero		1


	//   ....[138]....
        /*09a4*/ 	.word	0x00008620
        /*09a8*/ 	.word	0x000000ff
        /*09ac*/ 	.word	0x00000000
        /*09b0*/ 	.short	0x0101
        /*09b2*/ 	.byte	0x04
	.zero		1


	//   ....[139]....
        /*09b4*/ 	.word	0x00008640
        /*09b8*/ 	.word	0x00000000
        /*09bc*/ 	.word	0x000001c0
        /*09c0*/ 	.short	0x010a
        /*09c2*/ 	.byte	0xff
	.zero		1


	//   ....[140]....
        /*09c4*/ 	.word	0x000086a0
        /*09c8*/ 	.word	0x00000000
        /*09cc*/ 	.word	0x00000088
        /*09d0*/ 	.short	0x010a
        /*09d2*/ 	.byte	0xff
	.zero		1


	//   ....[141]....
        /*09d4*/ 	.word	0x00008700
        /*09d8*/ 	.word	0x00000000
        /*09dc*/ 	.word	0x00000088
        /*09e0*/ 	.short	0x010a
        /*09e2*/ 	.byte	0xff
	.zero		1


	//   ....[142]....
        /*09e4*/ 	.word	0x00008750
        /*09e8*/ 	.word	0x00000003
        /*09ec*/ 	.word	0x00000150
        /*09f0*/ 	.short	0x010a
        /*09f2*/ 	.byte	0xff
	.zero		1


	//   ....[143]....
        /*09f4*/ 	.word	0x000087b0
        /*09f8*/ 	.word	0x00000000
        /*09fc*/ 	.word	0x00000000
        /*0a00*/ 	.short	0x010a
        /*0a02*/ 	.byte	0xff
	.zero		1


	//   ....[144]....
        /*0a04*/ 	.word	0x00008810
        /*0a08*/ 	.word	0x00000000
        /*0a0c*/ 	.word	0x00000000
        /*0a10*/ 	.short	0x010a
        /*0a12*/ 	.byte	0xff
	.zero		1


	//   ....[145]....
        /*0a14*/ 	.word	0x00008870
        /*0a18*/ 	.word	0x00000000
        /*0a1c*/ 	.word	0x00000000
        /*0a20*/ 	.short	0x010a
        /*0a22*/ 	.byte	0xff
	.zero		1


	//   ....[146]....
        /*0a24*/ 	.word	0x000088d0
        /*0a28*/ 	.word	0x00000000
        /*0a2c*/ 	.word	0x00000000
        /*0a30*/ 	.short	0x010a
        /*0a32*/ 	.byte	0xff
	.zero		1


	//   ....[147]....
        /*0a34*/ 	.word	0x00008930
        /*0a38*/ 	.word	0x00000000
        /*0a3c*/ 	.word	0x00000000
        /*0a40*/ 	.short	0x010a
        /*0a42*/ 	.byte	0xff
	.zero		1


	//   ....[148]....
        /*0a44*/ 	.word	0x00008990
        /*0a48*/ 	.word	0x00000000
        /*0a4c*/ 	.word	0x00000000
        /*0a50*/ 	.short	0x010a
        /*0a52*/ 	.byte	0xff
	.zero		1


	//   ....[149]....
        /*0a54*/ 	.word	0x000089f0
        /*0a58*/ 	.word	0x00000000
        /*0a5c*/ 	.word	0x00000000
        /*0a60*/ 	.short	0x010a
        /*0a62*/ 	.byte	0xff
	.zero		1


	//   ....[150]....
        /*0a64*/ 	.word	0x00008a50
        /*0a68*/ 	.word	0x00000000
        /*0a6c*/ 	.word	0x00000000
        /*0a70*/ 	.short	0x010a
        /*0a72*/ 	.byte	0xff
	.zero		1


	//   ....[151]....
        /*0a74*/ 	.word	0x00008ab0
        /*0a78*/ 	.word	0x00000000
        /*0a7c*/ 	.word	0x00000000
        /*0a80*/ 	.short	0x010a
        /*0a82*/ 	.byte	0xff
	.zero		1


	//   ....[152]....
        /*0a84*/ 	.word	0x00008b10
        /*0a88*/ 	.word	0x00000000
        /*0a8c*/ 	.word	0x00000000
        /*0a90*/ 	.short	0x010a
        /*0a92*/ 	.byte	0xff
	.zero		1


	//   ....[153]....
        /*0a94*/ 	.word	0x00008b70
        /*0a98*/ 	.word	0x00000000
        /*0a9c*/ 	.word	0x00000000
        /*0aa0*/ 	.short	0x010a
        /*0aa2*/ 	.byte	0xff
	.zero		1


	//   ....[154]....
        /*0aa4*/ 	.word	0x00008bd0
        /*0aa8*/ 	.word	0x00000000
        /*0aac*/ 	.word	0x00000000
        /*0ab0*/ 	.short	0x010a
        /*0ab2*/ 	.byte	0xff
	.zero		1


	//   ....[155]....
        /*0ab4*/ 	.word	0x00008c30
        /*0ab8*/ 	.word	0x00000000
        /*0abc*/ 	.word	0x00000000
        /*0ac0*/ 	.short	0x010a
        /*0ac2*/ 	.byte	0xff
	.zero		1


	//   ....[156]....
        /*0ac4*/ 	.word	0x00008c90
        /*0ac8*/ 	.word	0x00000000
        /*0acc*/ 	.word	0x00000000
        /*0ad0*/ 	.short	0x010a
        /*0ad2*/ 	.byte	0xff
	.zero		1


	//   ....[157]....
        /*0ad4*/ 	.word	0x00008cf0
        /*0ad8*/ 	.word	0x00000000
        /*0adc*/ 	.word	0x00000000
        /*0ae0*/ 	.short	0x010a
        /*0ae2*/ 	.byte	0xff
	.zero		1


	//   ....[158]....
        /*0ae4*/ 	.word	0x00008d50
        /*0ae8*/ 	.word	0x00000000
        /*0aec*/ 	.word	0x00000000
        /*0af0*/ 	.short	0x010a
        /*0af2*/ 	.byte	0xff
	.zero		1


	//   ....[159]....
        /*0af4*/ 	.word	0x00008da0
        /*0af8*/ 	.word	0x00000000
        /*0afc*/ 	.word	0x000001b0
        /*0b00*/ 	.short	0x010a
        /*0b02*/ 	.byte	0xff
	.zero		1


	//   ....[160]....
        /*0b04*/ 	.word	0x00008e00
        /*0b08*/ 	.word	0x00000000
        /*0b0c*/ 	.word	0x00000160
        /*0b10*/ 	.short	0x010a
        /*0b12*/ 	.byte	0xff
	.zero		1


	//   ....[161]....
        /*0b14*/ 	.word	0x00008e50
        /*0b18*/ 	.word	0x00000000
        /*0b1c*/ 	.word	0x00000150
        /*0b20*/ 	.short	0x010a
        /*0b22*/ 	.byte	0xff
	.zero		1


	//   ....[162]....
        /*0b24*/ 	.word	0x00008eb0
        /*0b28*/ 	.word	0x00000000
        /*0b2c*/ 	.word	0x00000160
        /*0b30*/ 	.short	0x010a
        /*0b32*/ 	.byte	0xff
	.zero		1


	//   ....[163]....
        /*0b34*/ 	.word	0x00008f10
        /*0b38*/ 	.word	0x00000005
        /*0b3c*/ 	.word	0x00000008
        /*0b40*/ 	.short	0x010a
        /*0b42*/ 	.byte	0xff
	.zero		1


	//   ....[164]....
        /*0b44*/ 	.word	0x00008ff0
        /*0b48*/ 	.word	0x00000003
        /*0b4c*/ 	.word	0x00000008
        /*0b50*/ 	.short	0x010a
        /*0b52*/ 	.byte	0xff
	.zero		1


	//   ....[165]....
        /*0b54*/ 	.word	0x00009040
        /*0b58*/ 	.word	0x00000000
        /*0b5c*/ 	.word	0x00000150
        /*0b60*/ 	.short	0x010a
        /*0b62*/ 	.byte	0xff
	.zero		1


	//   ....[166]....
        /*0b64*/ 	.word	0x000090a0
        /*0b68*/ 	.word	0x00000000
        /*0b6c*/ 	.word	0x00000190
        /*0b70*/ 	.short	0x010a
        /*0b72*/ 	.byte	0xff
	.zero		1


	//   ....[167]....
        /*0b74*/ 	.word	0x00009100
        /*0b78*/ 	.word	0x00000000
        /*0b7c*/ 	.word	0x00000000
        /*0b80*/ 	.short	0x010a
        /*0b82*/ 	.byte	0xff
	.zero		1


	//   ....[168]....
        /*0b84*/ 	.word	0x00009160
        /*0b88*/ 	.word	0x00000000
        /*0b8c*/ 	.word	0x00000000
        /*0b90*/ 	.short	0x010a
        /*0b92*/ 	.byte	0xff
	.zero		1


	//   ....[169]....
        /*0b94*/ 	.word	0x000091c0
        /*0b98*/ 	.word	0x00000000
        /*0b9c*/ 	.word	0x00000000
        /*0ba0*/ 	.short	0x010a
        /*0ba2*/ 	.byte	0xff
	.zero		1


	//   ....[170]....
        /*0ba4*/ 	.word	0x00009220
        /*0ba8*/ 	.word	0x00000000
        /*0bac*/ 	.word	0x00000000
        /*0bb0*/ 	.short	0x010a
        /*0bb2*/ 	.byte	0xff
	.zero		1


	//   ....[171]....
        /*0bb4*/ 	.word	0x00009280
        /*0bb8*/ 	.word	0x00000000
        /*0bbc*/ 	.word	0x000001d0
        /*0bc0*/ 	.short	0x010a
        /*0bc2*/ 	.byte	0xff
	.zero		1


	//   ....[172]....
        /*0bc4*/ 	.word	0x000092d0
        /*0bc8*/ 	.word	0x0000000c
        /*0bcc*/ 	.word	0x00000150
        /*0bd0*/ 	.short	0x010a
        /*0bd2*/ 	.byte	0xff
	.zero		1


	//   ....[173]....
        /*0bd4*/ 	.word	0x00009330
        /*0bd8*/ 	.word	0x00000000
        /*0bdc*/ 	.word	0x00000148
        /*0be0*/ 	.short	0x010a
        /*0be2*/ 	.byte	0xff
	.zero		1


	//   ....[174]....
        /*0be4*/ 	.word	0x00009390
        /*0be8*/ 	.word	0x00000000
        /*0bec*/ 	.word	0x00000128
        /*0bf0*/ 	.short	0x010a
        /*0bf2*/ 	.byte	0xff
	.zero		1


	//   ....[175]....
        /*0bf4*/ 	.word	0x000093f0
        /*0bf8*/ 	.word	0x00000000
        /*0bfc*/ 	.word	0x00000128
        /*0c00*/ 	.short	0x010a
        /*0c02*/ 	.byte	0xff
	.zero		1


	//   ....[176]....
        /*0c04*/ 	.word	0x00009450
        /*0c08*/ 	.word	0x00000000
        /*0c0c*/ 	.word	0x00000000
        /*0c10*/ 	.short	0x010a
        /*0c12*/ 	.byte	0xff
	.zero		1


	//   ....[177]....
        /*0c14*/ 	.word	0x000094b0
        /*0c18*/ 	.word	0x00000000
        /*0c1c*/ 	.word	0x00000000
        /*0c20*/ 	.short	0x010a
        /*0c22*/ 	.byte	0xff
	.zero		1


	//   ....[178]....
        /*0c24*/ 	.word	0x00009500
        /*0c28*/ 	.word	0x00000003
        /*0c2c*/ 	.word	0x00000150
        /*0c30*/ 	.short	0x010a
        /*0c32*/ 	.byte	0xff
	.zero		1


	//   ....[179]....
        /*0c34*/ 	.word	0x00009550
        /*0c38*/ 	.word	0x00000000
        /*0c3c*/ 	.word	0x00000110
        /*0c40*/ 	.short	0x010a
        /*0c42*/ 	.byte	0xff
	.zero		1


	//   ....[180]....
        /*0c44*/ 	.word	0x000095a0
        /*0c48*/ 	.word	0x00000035
        /*0c4c*/ 	.word	0x00000170
        /*0c50*/ 	.short	0x010a
        /*0c52*/ 	.byte	0xff
	.zero		1


	//   ....[181]....
        /*0c54*/ 	.word	0x000095f0
        /*0c58*/ 	.word	0x00000003
        /*0c5c*/ 	.word	0x00000110
        /*0c60*/ 	.short	0x010a
        /*0c62*/ 	.byte	0xff
	.zero		1


	//----- nvinfo : EIATTR_NUM_MBARRIERS
	.align		4
.L_47:
        /*0c64*/ 	.byte	0x03, 0x38
        /*0c66*/ 	.short	0x003b


	//----- nvinfo : EIATTR_EXIT_INSTR_OFFSETS
	.align		4
        /*0c68*/ 	.byte	0x04, 0x1c
        /*0c6a*/ 	.short	(.L_49 - .L_48)


	//   ....[0]....
.L_48:
        /*0c6c*/ 	.word	0x000034d0


	//   ....[1]....
        /*0c70*/ 	.word	0x000039e0


	//   ....[2]....
        /*0c74*/ 	.word	0x00003a40


	//   ....[3]....
        /*0c78*/ 	.word	0x00004dd0


	//   ....[4]....
        /*0c7c*/ 	.word	0x00005ec0


	//   ....[5]....
        /*0c80*/ 	.word	0x00005f00


	//   ....[6]....
        /*0c84*/ 	.word	0x00008500


	//   ....[7]....
        /*0c88*/ 	.word	0x00008580


	//   ....[8]....
        /*0c8c*/ 	.word	0x000085b0


	//   ....[9]....
        /*0c90*/ 	.word	0x00008630


	//----- nvinfo : EIATTR_MAX_THREADS
	.align		4
.L_49:
        /*0c94*/ 	.byte	0x04, 0x05
        /*0c96*/ 	.short	(.L_51 - .L_50)
.L_50:
        /*0c98*/ 	.word	0x00000100
        /*0c9c*/ 	.word	0x00000001
        /*0ca0*/ 	.word	0x00000001


	//----- nvinfo : EIATTR_CRS_STACK_SIZE
	.align		4
.L_51:
        /*0ca4*/ 	.byte	0x04, 0x1e
        /*0ca6*/ 	.short	(.L_53 - .L_52)
.L_52:
        /*0ca8*/ 	.word	0x00000000


	//----- nvinfo : EIATTR_CBANK_PARAM_SIZE
	.align		4
.L_53:
        /*0cac*/ 	.byte	0x03, 0x19
        /*0cae*/ 	.short	0x0800


	//----- nvinfo : EIATTR_PARAM_CBANK
	.align		4
        /*0cb0*/ 	.byte	0x04, 0x0a
        /*0cb2*/ 	.short	(.L_55 - .L_54)
	.align		4
.L_54:
        /*0cb4*/ 	.word	index@(.nv.constant0._ZN7cutlass13device_kernelINS_4gemm6kernel13GemmUniversalIN4cute5tupleIJiiiiEEENS1_10collective13CollectiveMmaINS1_35MainloopSm100TmaUmmaWarpSpecializedILi17ELi2ELi4ENS5_IJNS4_1CILi2EEESB_NSA_ILi1EEEEEEEENS5_IJNSA_ILi128EEENSA_ILi64EEESG_EEENS_6half_tENS5_IJlSC_lEEESI_SJ_NS4_8TiledMMAINS4_8MMA_AtomIJNS4_26SM100_MMA_F16BF16_2x1SM_SSISI_SI_fLi128ELi64ELNS4_4UMMA5MajorE0ELSO_0ELNSN_7ScaleInE0ELSP_0EEEEEENS4_6LayoutINS5_IJSC_SC_SC_EEENS5_IJNSA_ILi0EEESU_SU_EEEEENS5_IJNS4_10UnderscoreESX_SX_EEEEENS4_28SM100_TMA_2SM_LOAD_MULTICASTENS4_14ComposedLayoutINS4_7SwizzleILi3ELi4ELi3EEENS4_18smem_ptr_flag_bitsILi16EEENSS_INS5_IJNSA_ILi8EEESG_EEENS5_IJSG_SC_EEEEEEEvNS4_8identityENS4_18SM100_TMA_2SM_LOADES1A_vS1B_EENS_8epilogue10collective18CollectiveEpilogueINS1E_23Sm100TmaWarpSpecializedILi3ELi2ELi16ELb1ELb0EEEJNS5_IJSG_SG_SG_EEENS5_IJNSS_ISG_SC_EENSS_INS5_IJNSA_ILi16EEESB_EEENS5_IJSC_NSA_ILi32EEEEEEEEEEESI_SJ_SI_SJ_NS1E_6fusion15FusionCallbacksIS1I_NS1R_17LinearCombinationISI_fSI_fLNS_15FloatRoundStyleE2EEES1J_S1Q_JEEENS4_5SM1004TMEM4LOAD26SM100_TMEM_LOAD_32dp32b16xENS4_13SM90_TMA_LOADENS11_INS12_ILi1ELi4ELi3EEES15_NSS_INS5_IJS16_S1L_EEENS5_IJS1L_SC_EEEEEEENS4_39AutoVectorizingCopyWithAssumedAlignmentILi128EEENS4_14SM90_TMA_STOREES26_S28_S28_EEEvvEEEEvNT_6ParamsE)
        /*0cb8*/ 	.short	0x0380
        /*0cba*/ 	.short	0x0800


	//----- nvinfo : EIATTR_SW_WAR
	.align		4
.L_55:
        /*0cbc*/ 	.byte	0x04, 0x36
        /*0cbe*/ 	.short	(.L_57 - .L_56)
.L_56:
        /*0cc0*/ 	.word	0x00000008
.L_57:


//--------------------- .nv.callgraph             --------------------------
	.section	.nv.callgraph,"",@"SHT_CUDA_CALLGRAPH"
	.align	4
	.sectionentsize	8
	.align		4
        /*0000*/ 	.word	0x00000000
	.align		4
        /*0004*/ 	.word	0xffffffff
	.align		4
        /*0008*/ 	.word	index@(_ZN7cutlass13device_kernelINS_4gemm6kernel13GemmUniversalIN4cute5tupleIJiiiiEEENS1_10collective13CollectiveMmaINS1_35MainloopSm100TmaUmmaWarpSpecializedILi17ELi2ELi4ENS5_IJNS4_1CILi2EEESB_NSA_ILi1EEEEEEEENS5_IJNSA_ILi128EEENSA_ILi64EEESG_EEENS_6half_tENS5_IJlSC_lEEESI_SJ_NS4_8TiledMMAINS4_8MMA_AtomIJNS4_26SM100_MMA_F16BF16_2x1SM_SSISI_SI_fLi128ELi64ELNS4_4UMMA5MajorE0ELSO_0ELNSN_7ScaleInE0ELSP_0EEEEEENS4_6LayoutINS5_IJSC_SC_SC_EEENS5_IJNSA_ILi0EEESU_SU_EEEEENS5_IJNS4_10UnderscoreESX_SX_EEEEENS4_28SM100_TMA_2SM_LOAD_MULTICASTENS4_14ComposedLayoutINS4_7SwizzleILi3ELi4ELi3EEENS4_18smem_ptr_flag_bitsILi16EEENSS_INS5_IJNSA_ILi8EEESG_EEENS5_IJSG_SC_EEEEEEEvNS4_8identityENS4_18SM100_TMA_2SM_LOADES1A_vS1B_EENS_8epilogue10collective18CollectiveEpilogueINS1E_23Sm100TmaWarpSpecializedILi3ELi2ELi16ELb1ELb0EEEJNS5_IJSG_SG_SG_EEENS5_IJNSS_ISG_SC_EENSS_INS5_IJNSA_ILi16EEESB_EEENS5_IJSC_NSA_ILi32EEEEEEEEEEESI_SJ_SI_SJ_NS1E_6fusion15FusionCallbacksIS1I_NS1R_17LinearCombinationISI_fSI_fLNS_15FloatRoundStyleE2EEES1J_S1Q_JEEENS4_5SM1004TMEM4LOAD26SM100_TMEM_LOAD_32dp32b16xENS4_13SM90_TMA_LOADENS11_INS12_ILi1ELi4ELi3EEES15_NSS_INS5_IJS16_S1L_EEENS5_IJS1L_SC_EEEEEEENS4_39AutoVectorizingCopyWithAssumedAlignmentILi128EEENS4_14SM90_TMA_STOREES26_S28_S28_EEEvvEEEEvNT_6ParamsE)
	.align		4
        /*000c*/ 	.word	index@(__assertfail)
	.align		4
        /*0010*/ 	.word	0x00000000
	.align		4
        /*0014*/ 	.word	0xfffffffe
	.align		4
        /*0018*/ 	.word	0x00000000
	.align		4
        /*001c*/ 	.word	0xfffffffd
	.align		4
        /*0020*/ 	.word	0x00000000
	.align		4
        /*0024*/ 	.word	0xfffffffc


//--------------------- .nv.constant4             --------------------------
	.section	.nv.constant4,"a",@progbits
	.align	8
	.align		8
.nv.constant4:
        /*0000*/ 	.dword	__assertfail
	.align		8
        /*0008*/ 	.dword	__unnamed_1
	.align		8
        /*0010*/ 	.dword	__unnamed_2
	.align		8
        /*0018*/ 	.dword	_ZN40_INTERNAL_f475bc2e_4_k_cu_f4cf3915_213014cuda3std3__45__cpo5beginE
	.align		8
        /*0020*/ 	.dword	_ZN40_INTERNAL_f475bc2e_4_k_cu_f4cf3915_213014cuda3std3__45__cpo3endE
	.align		8
        /*0028*/ 	.dword	_ZN40_INTERNAL_f475bc2e_4_k_cu_f4cf3915_213014cuda3std3__45__cpo6cbeginE
	.align		8
        /*0030*/ 	.dword	_ZN40_INTERNAL_f475bc2e_4_k_cu_f4cf3915_213014cuda3std3__45__cpo4cendE
	.align		8
        /*0038*/ 	.dword	_ZN40_INTERNAL_f475bc2e_4_k_cu_f4cf3915_213014cuda3std3__442_GLOBAL__N__f475bc2e_4_k_cu_f4cf3915_213016ignoreE
	.align		8
        /*0040*/ 	.dword	_ZN40_INTERNAL_f475bc2e_4_k_cu_f4cf3915_213014cuda3std3__419piecewise_constructE
	.align		8
        /*0048*/ 	.dword	_ZN40_INTERNAL_f475bc2e_4_k_cu_f4cf3915_213014cuda3std3__48in_placeE
	.align		8
        /*0050*/ 	.dword	_ZN40_INTERNAL_f475bc2e_4_k_cu_f4cf3915_213014cuda3std6ranges3__45__cpo4swapE
	.align		8
        /*0058*/ 	.dword	_ZN40_INTERNAL_f475bc2e_4_k_cu_f4cf3915_213014cuda3std6ranges3__45__cpo9iter_moveE
	.align		8
        /*0060*/ 	.dword	_ZN40_INTERNAL_f475bc2e_4_k_cu_f4cf3915_213014cute7productE
	.align		8
        /*0068*/ 	.dword	_ZN40_INTERNAL_f475bc2e_4_k_cu_f4cf3915_213014cute1_E
	.align		8
        /*0070*/ 	.dword	$str$25
	.align		8
        /*0078*/ 	.dword	$str$26
	.align		8
        /*0080*/ 	.dword	$str$27
	.align		8
        /*0088*/ 	.dword	$str$28


//--------------------- .text._ZN7cutlass13device_kernelINS_4gemm6kernel13GemmUniversalIN4cute5tupleIJiiiiEEENS1_10collective13CollectiveMmaINS1_35MainloopSm100TmaUmmaWarpSpecializedILi17ELi2ELi4ENS5_IJNS4_1CILi2EEESB_NSA_ILi1EEEEEEEENS5_IJNSA_ILi128EEENSA_ILi64EEESG_EEENS_6half_tENS5_IJlSC_lEEESI_SJ_NS4_8TiledMMAINS4_8MMA_AtomIJNS4_26SM100_MMA_F16BF16_2x1SM_SSISI_SI_fLi128ELi64ELNS4_4UMMA5MajorE0ELSO_0ELNSN_7ScaleInE0ELSP_0EEEEEENS4_6LayoutINS5_IJSC_SC_SC_EEENS5_IJNSA_ILi0EEESU_SU_EEEEENS5_IJNS4_10UnderscoreESX_SX_EEEEENS4_28SM100_TMA_2SM_LOAD_MULTICASTENS4_14ComposedLayoutINS4_7SwizzleILi3ELi4ELi3EEENS4_18smem_ptr_flag_bitsILi16EEENSS_INS5_IJNSA_ILi8EEESG_EEENS5_IJSG_SC_EEEEEEEvNS4_8identityENS4_18SM100_TMA_2SM_LOADES1A_vS1B_EENS_8epilogue10collective18CollectiveEpilogueINS1E_23Sm100TmaWarpSpecializedILi3ELi2ELi16ELb1ELb0EEEJNS5_IJSG_SG_SG_EEENS5_IJNSS_ISG_SC_EENSS_INS5_IJNSA_ILi16EEESB_EEENS5_IJSC_NSA_ILi32EEEEEEEEEEESI_SJ_SI_SJ_NS1E_6fusion15FusionCallbacksIS1I_NS1R_17LinearCombinationISI_fSI_fLNS_15FloatRoundStyleE2EEES1J_S1Q_JEEENS4_5SM1004TMEM4LOAD26SM100_TMEM_LOAD_32dp32b16xENS4_13SM90_TMA_LOADENS11_INS12_ILi1ELi4ELi3EEES15_NSS_INS5_IJS16_S1L_EEENS5_IJS1L_SC_EEEEEEENS4_39AutoVectorizingCopyWithAssumedAlignmentILi128EEENS4_14SM90_TMA_STOREES26_S28_S28_EEEvvEEEEvNT_6ParamsE --------------------------
	.section	.text._ZN7cutlass13device_kernelINS_4gemm6kernel13GemmUniversalIN4cute5tupleIJiiiiEEENS1_10collective13CollectiveMmaINS1_35MainloopSm100TmaUmmaWarpSpecializedILi17ELi2ELi4ENS5_IJNS4_1CILi2EEESB_NSA_ILi1EEEEEEEENS5_IJNSA_ILi128EEENSA_ILi64EEESG_EEENS_6half_tENS5_IJlSC_lEEESI_SJ_NS4_8TiledMMAINS4_8MMA_AtomIJNS4_26SM100_MMA_F16BF16_2x1SM_SSISI_SI_fLi128ELi64ELNS4_4UMMA5MajorE0ELSO_0ELNSN_7ScaleInE0ELSP_0EEEEEENS4_6LayoutINS5_IJSC_SC_SC_EEENS5_IJNSA_ILi0EEESU_SU_EEEEENS5_IJNS4_10UnderscoreESX_SX_EEEEENS4_28SM100_TMA_2SM_LOAD_MULTICASTENS4_14ComposedLayoutINS4_7SwizzleILi3ELi4ELi3EEENS4_18smem_ptr_flag_bitsILi16EEENSS_INS5_IJNSA_ILi8EEESG_EEENS5_IJSG_SC_EEEEEEEvNS4_8identityENS4_18SM100_TMA_2SM_LOADES1A_vS1B_EENS_8epilogue10collective18CollectiveEpilogueINS1E_23Sm100TmaWarpSpecializedILi3ELi2ELi16ELb1ELb0EEEJNS5_IJSG_SG_SG_EEENS5_IJNSS_ISG_SC_EENSS_INS5_IJNSA_ILi16EEESB_EEENS5_IJSC_NSA_ILi32EEEEEEEEEEESI_SJ_SI_SJ_NS1E_6fusion15FusionCallbacksIS1I_NS1R_17LinearCombinationISI_fSI_fLNS_15FloatRoundStyleE2EEES1J_S1Q_JEEENS4_5SM1004TMEM4LOAD26SM100_TMEM_LOAD_32dp32b16xENS4_13SM90_TMA_LOADENS11_INS12_ILi1ELi4ELi3EEES15_NSS_INS5_IJS16_S1L_EEENS5_IJS1L_SC_EEEEEEENS4_39AutoVectorizingCopyWithAssumedAlignmentILi128EEENS4_14SM90_TMA_STOREES26_S28_S28_EEEvvEEEEvNT_6ParamsE,"ax",@progbits
	.align	128
.text._ZN7cutlass13device_kernelINS_4gemm6kernel13GemmUniversalIN4cute5tupleIJiiiiEEENS1_10collective13CollectiveMmaINS1_35MainloopSm100TmaUmmaWarpSpecializedILi17ELi2ELi4ENS5_IJNS4_1CILi2EEESB_NSA_ILi1EEEEEEEENS5_IJNSA_ILi128EEENSA_ILi64EEESG_EEENS_6half_tENS5_IJlSC_lEEESI_SJ_NS4_8TiledMMAINS4_8MMA_AtomIJNS4_26SM100_MMA_F16BF16_2x1SM_SSISI_SI_fLi128ELi64ELNS4_4UMMA5MajorE0ELSO_0ELNSN_7ScaleInE0ELSP_0EEEEEENS4_6LayoutINS5_IJSC_SC_SC_EEENS5_IJNSA_ILi0EEESU_SU_EEEEENS5_IJNS4_10UnderscoreESX_SX_EEEEENS4_28SM100_TMA_2SM_LOAD_MULTICASTENS4_14ComposedLayoutINS4_7SwizzleILi3ELi4ELi3EEENS4_18smem_ptr_flag_bitsILi16EEENSS_INS5_IJNSA_ILi8EEESG_EEENS5_IJSG_SC_EEEEEEEvNS4_8identityENS4_18SM100_TMA_2SM_LOADES1A_vS1B_EENS_8epilogue10collective18CollectiveEpilogueINS1E_23Sm100TmaWarpSpecializedILi3ELi2ELi16ELb1ELb0EEEJNS5_IJSG_SG_SG_EEENS5_IJNSS_ISG_SC_EENSS_INS5_IJNSA_ILi16EEESB_EEENS5_IJSC_NSA_ILi32EEEEEEEEEEESI_SJ_SI_SJ_NS1E_6fusion15FusionCallbacksIS1I_NS1R_17LinearCombinationISI_fSI_fLNS_15FloatRoundStyleE2EEES1J_S1Q_JEEENS4_5SM1004TMEM4LOAD26SM100_TMEM_LOAD_32dp32b16xENS4_13SM90_TMA_LOADENS11_INS12_ILi1ELi4ELi3EEES15_NSS_INS5_IJS16_S1L_EEENS5_IJS1L_SC_EEEEEEENS4_39AutoVectorizingCopyWithAssumedAlignmentILi128EEENS4_14SM90_TMA_STOREES26_S28_S28_EEEvvEEEEvNT_6ParamsE:
        .type           _ZN7cutlass13device_kernelINS_4gemm6kernel13GemmUniversalIN4cute5tupleIJiiiiEEENS1_10collective13CollectiveMmaINS1_35MainloopSm100TmaUmmaWarpSpecializedILi17ELi2ELi4ENS5_IJNS4_1CILi2EEESB_NSA_ILi1EEEEEEEENS5_IJNSA_ILi128EEENSA_ILi64EEESG_EEENS_6half_tENS5_IJlSC_lEEESI_SJ_NS4_8TiledMMAINS4_8MMA_AtomIJNS4_26SM100_MMA_F16BF16_2x1SM_SSISI_SI_fLi128ELi64ELNS4_4UMMA5MajorE0ELSO_0ELNSN_7ScaleInE0ELSP_0EEEEEENS4_6LayoutINS5_IJSC_SC_SC_EEENS5_IJNSA_ILi0EEESU_SU_EEEEENS5_IJNS4_10UnderscoreESX_SX_EEEEENS4_28SM100_TMA_2SM_LOAD_MULTICASTENS4_14ComposedLayoutINS4_7SwizzleILi3ELi4ELi3EEENS4_18smem_ptr_flag_bitsILi16EEENSS_INS5_IJNSA_ILi8EEESG_EEENS5_IJSG_SC_EEEEEEEvNS4_8identityENS4_18SM100_TMA_2SM_LOADES1A_vS1B_EENS_8epilogue10collective18CollectiveEpilogueINS1E_23Sm100TmaWarpSpecializedILi3ELi2ELi16ELb1ELb0EEEJNS5_IJSG_SG_SG_EEENS5_IJNSS_ISG_SC_EENSS_INS5_IJNSA_ILi16EEESB_EEENS5_IJSC_NSA_ILi32EEEEEEEEEEESI_SJ_SI_SJ_NS1E_6fusion15FusionCallbacksIS1I_NS1R_17LinearCombinationISI_fSI_fLNS_15FloatRoundStyleE2EEES1J_S1Q_JEEENS4_5SM1004TMEM4LOAD26SM100_TMEM_LOAD_32dp32b16xENS4_13SM90_TMA_LOADENS11_INS12_ILi1ELi4ELi3EEES15_NSS_INS5_IJS16_S1L_EEENS5_IJS1L_SC_EEEEEEENS4_39AutoVectorizingCopyWithAssumedAlignmentILi128EEENS4_14SM90_TMA_STOREES26_S28_S28_EEEvvEEEEvNT_6ParamsE,@function
        .size           _ZN7cutlass13device_kernelINS_4gemm6kernel13GemmUniversalIN4cute5tupleIJiiiiEEENS1_10collective13CollectiveMmaINS1_35MainloopSm100TmaUmmaWarpSpecializedILi17ELi2ELi4ENS5_IJNS4_1CILi2EEESB_NSA_ILi1EEEEEEEENS5_IJNSA_ILi128EEENSA_ILi64EEESG_EEENS_6half_tENS5_IJlSC_lEEESI_SJ_NS4_8TiledMMAINS4_8MMA_AtomIJNS4_26SM100_MMA_F16BF16_2x1SM_SSISI_SI_fLi128ELi64ELNS4_4UMMA5MajorE0ELSO_0ELNSN_7ScaleInE0ELSP_0EEEEEENS4_6LayoutINS5_IJSC_SC_SC_EEENS5_IJNSA_ILi0EEESU_SU_EEEEENS5_IJNS4_10UnderscoreESX_SX_EEEEENS4_28SM100_TMA_2SM_LOAD_MULTICASTENS4_14ComposedLayoutINS4_7SwizzleILi3ELi4ELi3EEENS4_18smem_ptr_flag_bitsILi16EEENSS_INS5_IJNSA_ILi8EEESG_EEENS5_IJSG_SC_EEEEEEEvNS4_8identityENS4_18SM100_TMA_2SM_LOADES1A_vS1B_EENS_8epilogue10collective18CollectiveEpilogueINS1E_23Sm100TmaWarpSpecializedILi3ELi2ELi16ELb1ELb0EEEJNS5_IJSG_SG_SG_EEENS5_IJNSS_ISG_SC_EENSS_INS5_IJNSA_ILi16EEESB_EEENS5_IJSC_NSA_ILi32EEEEEEEEEEESI_SJ_SI_SJ_NS1E_6fusion15FusionCallbacksIS1I_NS1R_17LinearCombinationISI_fSI_fLNS_15FloatRoundStyleE2EEES1J_S1Q_JEEENS4_5SM1004TMEM4LOAD26SM100_TMEM_LOAD_32dp32b16xENS4_13SM90_TMA_LOADENS11_INS12_ILi1ELi4ELi3EEES15_NSS_INS5_IJS16_S1L_EEENS5_IJS1L_SC_EEEEEEENS4_39AutoVectorizingCopyWithAssumedAlignmentILi128EEENS4_14SM90_TMA_STOREES26_S28_S28_EEEvvEEEEvNT_6ParamsE,(.L_x_215 - _ZN7cutlass13device_kernelINS_4gemm6kernel13GemmUniversalIN4cute5tupleIJiiiiEEENS1_10collective13CollectiveMmaINS1_35MainloopSm100TmaUmmaWarpSpecializedILi17ELi2ELi4ENS5_IJNS4_1CILi2EEESB_NSA_ILi1EEEEEEEENS5_IJNSA_ILi128EEENSA_ILi64EEESG_EEENS_6half_tENS5_IJlSC_lEEESI_SJ_NS4_8TiledMMAINS4_8MMA_AtomIJNS4_26SM100_MMA_F16BF16_2x1SM_SSISI_SI_fLi128ELi64ELNS4_4UMMA5MajorE0ELSO_0ELNSN_7ScaleInE0ELSP_0EEEEEENS4_6LayoutINS5_IJSC_SC_SC_EEENS5_IJNSA_ILi0EEESU_SU_EEEEENS5_IJNS4_10UnderscoreESX_SX_EEEEENS4_28SM100_TMA_2SM_LOAD_MULTICASTENS4_14ComposedLayoutINS4_7SwizzleILi3ELi4ELi3EEENS4_18smem_ptr_flag_bitsILi16EEENSS_INS5_IJNSA_ILi8EEESG_EEENS5_IJSG_SC_EEEEEEEvNS4_8identityENS4_18SM100_TMA_2SM_LOADES1A_vS1B_EENS_8epilogue10collective18CollectiveEpilogueINS1E_23Sm100TmaWarpSpecializedILi3ELi2ELi16ELb1ELb0EEEJNS5_IJSG_SG_SG_EEENS5_IJNSS_ISG_SC_EENSS_INS5_IJNSA_ILi16EEESB_EEENS5_IJSC_NSA_ILi32EEEEEEEEEEESI_SJ_SI_SJ_NS1E_6fusion15FusionCallbacksIS1I_NS1R_17LinearCombinationISI_fSI_fLNS_15FloatRoundStyleE2EEES1J_S1Q_JEEENS4_5SM1004TMEM4LOAD26SM100_TMEM_LOAD_32dp32b16xENS4_13SM90_TMA_LOADENS11_INS12_ILi1ELi4ELi3EEES15_NSS_INS5_IJS16_S1L_EEENS5_IJS1L_SC_EEEEEEENS4_39AutoVectorizingCopyWithAssumedAlignmentILi128EEENS4_14SM90_TMA_STOREES26_S28_S28_EEEvvEEEEvNT_6ParamsE)
        .other          _ZN7cutlass13device_kernelINS_4gemm6kernel13GemmUniversalIN4cute5tupleIJiiiiEEENS1_10collective13CollectiveMmaINS1_35MainloopSm100TmaUmmaWarpSpecializedILi17ELi2ELi4ENS5_IJNS4_1CILi2EEESB_NSA_ILi1EEEEEEEENS5_IJNSA_ILi128EEENSA_ILi64EEESG_EEENS_6half_tENS5_IJlSC_lEEESI_SJ_NS4_8TiledMMAINS4_8MMA_AtomIJNS4_26SM100_MMA_F16BF16_2x1SM_SSISI_SI_fLi128ELi64ELNS4_4UMMA5MajorE0ELSO_0ELNSN_7ScaleInE0ELSP_0EEEEEENS4_6LayoutINS5_IJSC_SC_SC_EEENS5_IJNSA_ILi0EEESU_SU_EEEEENS5_IJNS4_10UnderscoreESX_SX_EEEEENS4_28SM100_TMA_2SM_LOAD_MULTICASTENS4_14ComposedLayoutINS4_7SwizzleILi3ELi4ELi3EEENS4_18smem_ptr_flag_bitsILi16EEENSS_INS5_IJNSA_ILi8EEESG_EEENS5_IJSG_SC_EEEEEEEvNS4_8identityENS4_18SM100_TMA_2SM_LOADES1A_vS1B_EENS_8epilogue10collective18CollectiveEpilogueINS1E_23Sm100TmaWarpSpecializedILi3ELi2ELi16ELb1ELb0EEEJNS5_IJSG_SG_SG_EEENS5_IJNSS_ISG_SC_EENSS_INS5_IJNSA_ILi16EEESB_EEENS5_IJSC_NSA_ILi32EEEEEEEEEEESI_SJ_SI_SJ_NS1E_6fusion15FusionCallbacksIS1I_NS1R_17LinearCombinationISI_fSI_fLNS_15FloatRoundStyleE2EEES1J_S1Q_JEEENS4_5SM1004TMEM4LOAD26SM100_TMEM_LOAD_32dp32b16xENS4_13SM90_TMA_LOADENS11_INS12_ILi1ELi4ELi3EEES15_NSS_INS5_IJS16_S1L_EEENS5_IJS1L_SC_EEEEEEENS4_39AutoVectorizingCopyWithAssumedAlignmentILi128EEENS4_14SM90_TMA_STOREES26_S28_S28_EEEvvEEEEvNT_6ParamsE,@"STO_CUDA_ENTRY STV_DEFAULT"
_ZN7cutlass13device_kernelINS_4gemm6kernel13GemmUniversalIN4cute5tupleIJiiiiEEENS1_10collective13CollectiveMmaINS1_35MainloopSm100TmaUmmaWarpSpecializedILi17ELi2ELi4ENS5_IJNS4_1CILi2EEESB_NSA_ILi1EEEEEEEENS5_IJNSA_ILi128EEENSA_ILi64EEESG_EEENS_6half_tENS5_IJlSC_lEEESI_SJ_NS4_8TiledMMAINS4_8MMA_AtomIJNS4_26SM100_MMA_F16BF16_2x1SM_SSISI_SI_fLi128ELi64ELNS4_4UMMA5MajorE0ELSO_0ELNSN_7ScaleInE0ELSP_0EEEEEENS4_6LayoutINS5_IJSC_SC_SC_EEENS5_IJNSA_ILi0EEESU_SU_EEEEENS5_IJNS4_10UnderscoreESX_SX_EEEEENS4_28SM100_TMA_2SM_LOAD_MULTICASTENS4_14ComposedLayoutINS4_7SwizzleILi3ELi4ELi3EEENS4_18smem_ptr_flag_bitsILi16EEENSS_INS5_IJNSA_ILi8EEESG_EEENS5_IJSG_SC_EEEEEEEvNS4_8identityENS4_18SM100_TMA_2SM_LOADES1A_vS1B_EENS_8epilogue10collective18CollectiveEpilogueINS1E_23Sm100TmaWarpSpecializedILi3ELi2ELi16ELb1ELb0EEEJNS5_IJSG_SG_SG_EEENS5_IJNSS_ISG_SC_EENSS_INS5_IJNSA_ILi16EEESB_EEENS5_IJSC_NSA_ILi32EEEEEEEEEEESI_SJ_SI_SJ_NS1E_6fusion15FusionCallbacksIS1I_NS1R_17LinearCombinationISI_fSI_fLNS_15FloatRoundStyleE2EEES1J_S1Q_JEEENS4_5SM1004TMEM4LOAD26SM100_TMEM_LOAD_32dp32b16xENS4_13SM90_TMA_LOADENS11_INS12_ILi1ELi4ELi3EEES15_NSS_INS5_IJS16_S1L_EEENS5_IJS1L_SC_EEEEEEENS4_39AutoVectorizingCopyWithAssumedAlignmentILi128EEENS4_14SM90_TMA_STOREES26_S28_S28_EEEvvEEEEvNT_6ParamsE:
[----:B------:R-:W1:Y:S01]  /*0000*/  LDC R1, c[0x0][0x37c] ;  /* 0x0000df00ff017b82 */ /* 0x000e620000000800 */
[----:B------:R-:W2:Y:S01]  /*0010*/  S2R R58, SR_TID.X ;  /* 0x00000000003a7919 */ /* 0x000ea20000002100 */
[----:B------:R-:W3:Y:S06]  /*0020*/  LDCU.64 UR8, c[0x0][0x890] ;  /* 0x00011200ff0877ac */ /* 0x000eec0008000a00 */
[----:B------:R-:W4:Y:S01]  /*0030*/  S2UR UR4, SR_CgaCtaId ;  /* 0x00000000000479c3 */ /* 0x000f220000008800 */
[----:B------:R-:W-:Y:S02]  /*0040*/  PRMT R46, RZ, 0x7610, R46 ;  /* 0x00007610ff2e7816 */ /* 0x000fe4000000002e */
[----:B------:R-:W-:Y:S01]  /*0050*/  ELECT P1, URZ, PT ;  /* 0x0000000000ff782f */ /* 0x000fe20003820000 */
[----:B---3--:R-:W-:-:S04]  /*0060*/  UISETP.NE.U32.AND UP0, UPT, UR8, URZ, UPT ;  /* 0x000000ff0800728c */ /* 0x008fc8000bf05070 */
[----:B------:R-:W-:Y:S02]  /*0070*/  UISETP.NE.AND.EX UP0, UPT, UR9, URZ, UPT, UP0 ;  /* 0x000000ff0900728c */ /* 0x000fe4000bf05300 */
[----:B----4-:R-:W-:Y:S02]  /*0080*/  ULOP3.LUT UR46, UR4, 0x1, URZ, 0xc0, !UPT ;  /* 0x00000001042e7892 */ /* 0x010fe4000f8ec0ff */
[----:B------:R-:W-:Y:S01]  /*0090*/  ULOP3.LUT UR45, UR4, 0x1, URZ, 0x3c, !UPT ;  /* 0x00000001042d7892 */ /* 0x000fe2000f8e3cff */
[----:B--2---:R-:W-:-:S05]  /*00a0*/  SHF.R.U32.HI R47, RZ, 0x5, R58 ;  /* 0x00000005ff2f7819 */ /* 0x004fca000001163a */
[----:B------:R-:W2:Y:S02]  /*00b0*/  SHFL.IDX PT, R0, R47, RZ, 0x1f ;  /* 0x00001fff2f007589 */ /* 0x000ea400000e0000 */
[----:B--2---:R-:W-:Y:S01]  /*00c0*/  R2UR UR13, R0 ;  /* 0x00000000000d72ca */ /* 0x004fe200000e0000 */
[----:B-1----:R-:W-:-:S14]  /*00d0*/  BRA.U UP0, `(.L_x_0) ;  /* 0x0000000100307547 */ /* 0x002fdc000b800000 */
[----:B------:R-:W1:Y:S02]  /*00e0*/  LDCU.64 UR4, c[0x0][0x888] ;  /* 0x00011100ff0477ac */ /* 0x000e640008000a00 */
[----:B-1----:R-:W-:-:S04]  /*00f0*/  UISETP.NE.U32.AND UP0, UPT, UR4, URZ, UPT ;  /* 0x000000ff0400728c */ /* 0x002fc8000bf05070 */
[----:B------:R-:W-:-:S09]  /*0100*/  UISETP.NE.AND.EX UP0, UPT, UR5, URZ, UPT, UP0 ;  /* 0x000000ff0500728c */ /* 0x000fd2000bf05300 */
[----:B------:R-:W-:Y:S05]  /*0110*/  BRA.U !UP0, `(.L_x_1) ;  /* 0x0000000108147547 */ /* 0x000fea000b800000 */
[----:B------:R-:W1:Y:S01]  /*0120*/  LDC.64 R26, c[0x0][0x888] ;  /* 0x00022200ff1a7b82 */ /* 0x000e620000000a00 */
[----:B------:R-:W1:Y:S02]  /*0130*/  LDCU.64 UR4, c[0x0][0x358] ;  /* 0x00006b00ff0477ac */ /* 0x000e640008000a00 */
[----:B-1----:R1:W5:Y:S01]  /*0140*/  LDG.E R26, desc[UR4][R26.64] ;  /* 0x000000041a1a7981 */ /* 0x002362000c1e1900 */
[----:B------:R-:W-:Y:S01]  /*0150*/  HFMA2 R46, -RZ, RZ, 0, 5.9604644775390625e-08 ;  /* 0x00000001ff2e7431 */ /* 0x000fe200000001ff */
[----:B------:R-:W-:Y:S05]  /*0160*/  BRA `(.L_x_0) ;  /* 0x00000000000c7947 */ /* 0x000fea0003800000 */
.L_x_1:
[----:B------:R-:W1:Y:S01]  /*0170*/  LDCU UR4, c[0x0][0x880] ;  /* 0x00011000ff0477ac */ /* 0x000e620008000800 */
[----:B------:R-:W-:Y:S01]  /*0180*/  HFMA2 R46, -RZ, RZ, 0, 5.9604644775390625e-08 ;  /* 0x00000001ff2e7431 */ /* 0x000fe200000001ff */
[----:B-1----:R-:W-:-:S07]  /*0190*/  MOV R26, UR4 ;  /* 0x00000004001a7c02 */ /* 0x002fce0008000f00 */
.L_x_0:
[----:B------:R-:W2:Y:S02]  /*01a0*/  LDCU.64 UR4, c[0x0][0x8b0] ;  /* 0x00011600ff0477ac */ /* 0x000ea40008000a00 */
[----:B--2---:R-:W-:-:S04]  /*01b0*/  UISETP.NE.U32.AND UP0, UPT, UR4, URZ, UPT ;  /* 0x000000ff0400728c */ /* 0x004fc8000bf05070 */
[----:B------:R-:W-:-:S09]  /*01c0*/  UISETP.NE.AND.EX UP0, UPT, UR5, URZ, UPT, UP0 ;  /* 0x000000ff0500728c */ /* 0x000fd2000bf05300 */
[----:B------:R-:W-:Y:S05]  /*01d0*/  BRA.U UP0, `(.L_x_2) ;  /* 0x0000000100287547 */ /* 0x000fea000b800000 */
[----:B------:R-:W2:Y:S02]  /*01e0*/  LDCU.64 UR4, c[0x0][0x8a8] ;  /* 0x00011500ff0477ac */ /* 0x000ea40008000a00 */
[----:B--2---:R-:W-:-:S04]  /*01f0*/  UISETP.NE.U32.AND UP0, UPT, UR4, URZ, UPT ;  /* 0x000000ff0400728c */ /* 0x004fc8000bf05070 */
[----:B------:R-:W-:-:S09]  /*0200*/  UISETP.NE.AND.EX UP0, UPT, UR5, URZ, UPT, UP0 ;  /* 0x000000ff0500728c */ /* 0x000fd2000bf05300 */
[----:B------:R-:W-:Y:S05]  /*0210*/  BRA.U !UP0, `(.L_x_3) ;  /* 0x0000000108107547 */ /* 0x000fea000b800000 */
[----:B------:R-:W2:Y:S01]  /*0220*/  LDC.64 R24, c[0x0][0x8a8] ;  /* 0x00022a00ff187b82 */ /* 0x000ea20000000a00 */
[----:B------:R-:W2:Y:S02]  /*0230*/  LDCU.64 UR4, c[0x0][0x358] ;  /* 0x00006b00ff0477ac */ /* 0x000ea40008000a00 */
[----:B--2---:R2:W5:Y:S01]  /*0240*/  LDG.E R24, desc[UR4][R24.64] ;  /* 0x0000000418187981 */ /* 0x004562000c1e1900 */
[----:B------:R-:W-:Y:S05]  /*0250*/  BRA `(.L_x_2) ;  /* 0x0000000000087947 */ /* 0x000fea0003800000 */
.L_x_3:
[----:B------:R-:W2:Y:S02]  /*0260*/  LDCU UR4, c[0x0][0x8a0] ;  /* 0x00011400ff0477ac */ /* 0x000ea40008000800 */
[----:B--2---:R-:W-:Y:S02]  /*0270*/  MOV R24, UR4 ;  /* 0x0000000400187c02 */ /* 0x004fe40008000f00 */
.L_x_2:
[----:B------:R-:W-:Y:S01]  /*0280*/  IMAD.U32 R0, RZ, RZ, UR13 ;  /* 0x0000000dff007e24 */ /* 0x000fe2000f8e00ff */
[----:B------:R-:W-:Y:S04]  /*0290*/  BSSY.RECONVERGENT B0, `(.L_x_4) ;  /* 0x000000c000007945 */ /* 0x000fe80003800200 */
[C---:B------:R-:W-:Y:S02]  /*02a0*/  ISETP.NE.OR P2, PT, R0.reuse, 0x1, !P1 ;  /* 0x000000010000780c */ /* 0x040fe40004f45670 */
[----:B------:R-:W-:-:S11]  /*02b0*/  ISETP.NE.OR P0, PT, R0, 0x3, !P1 ;  /* 0x000000030000780c */ /* 0x000fd60004f05670 */
[----:B------:R-:W-:Y:S05]  /*02c0*/  @P2 BRA `(.L_x_5) ;  /* 0x0000000000202947 */ /* 0x000fea0003800000 */
[----:B------:R-:W3:Y:S02]  /*02d0*/  LDCU.64 UR4, c[0x0][0x348] ;  /* 0x00006900ff0477ac */ /* 0x000ee40008000a00 */
[----:B---3--:R-:W-:Y:S02]  /*02e0*/  UIADD3 UR6, UP1, UPT, UR4, 0x80, URZ ;  /* 0x0000008004067890 */ /* 0x008fe4000ff3e0ff */
[----:B------:R-:W-:Y:S02]  /*02f0*/  UIADD3 UR4, UP0, UPT, UR4, 0x180, URZ ;  /* 0x0000018004047890 */ /* 0x000fe4000ff1e0ff */
[----:B------:R-:W-:Y:S02]  /*0300*/  UIADD3.X UR7, UPT, UPT, URZ, UR5, URZ, UP1, !UPT ;  /* 0x00000005ff077290 */ /* 0x000fe40008ffe4ff */
[----:B------:R-:W-:-:S07]  /*0310*/  UIADD3.X UR5, UPT, UPT, URZ, UR5, URZ, UP0, !UPT ;  /* 0x00000005ff057290 */ /* 0x000fce00087fe4ff */
[----:B------:R3:W-:Y:S02]  /*0320*/  UTMACCTL.PF [UR6] ;  /* 0x00000000060079b9 */ /* 0x0007e40008040000 */
[----:B------:R3:W-:Y:S02]  /*0330*/  UTMACCTL.PF [UR4] ;  /* 0x00000000040079b9 */ /* 0x0007e40008040000 */
[----:B---3--:R-:W-:Y:S01]  /*0340*/  NOP ;  /* 0x0000000000007918 */ /* 0x008fe20000000000 */
.L_x_5:
[----:B------:R-:W-:Y:S05]  /*0350*/  BSYNC.RECONVERGENT B0 ;  /* 0x0000000000007941 */ /* 0x000fea0003800200 */
.L_x_4:
[----:B------:R-:W-:Y:S04]  /*0360*/  BSSY.RECONVERGENT B0, `(.L_x_6) ;  /* 0x000000a000007945 */ /* 0x000fe80003800200 */
        /* <DEDUP_REMOVED lines=9> */
.L_x_7:
[----:B------:R-:W-:Y:S05]  /*0400*/  BSYNC.RECONVERGENT B0 ;  /* 0x0000000000007941 */ /* 0x000fea0003800200 */
.L_x_6:
[----:B------:R-:W3:Y:S01]  /*0410*/  LDCU.64 UR4, c[0x0][0x888] ;  /* 0x00011100ff0477ac */ /* 0x000ee20008000a00 */
[----:B------:R-:W-:Y:S02]  /*0420*/  UISETP.EQ.U32.AND UP1, UPT, UR8, URZ, UPT ;  /* 0x000000ff0800728c */ /* 0x000fe4000bf22070 */
[----:B------:R-:W-:Y:S02]  /*0430*/  UPLOP3.LUT UP3, UPT, UPT, UPT, UPT, 0x80, 0x8 ;  /* 0x000000000008789c */ /* 0x000fe40003f6f070 */
[----:B---3--:R-:W-:-:S04]  /*0440*/  UISETP.NE.U32.AND UP0, UPT, UR4, URZ, UPT ;  /* 0x000000ff0400728c */ /* 0x008fc8000bf05070 */
[----:B------:R-:W-:-:S04]  /*0450*/  UISETP.NE.AND.EX UP0, UPT, UR5, URZ, UPT, UP0 ;  /* 0x000000ff0500728c */ /* 0x000fc8000bf05300 */
[----:B------:R-:W-:-:S04]  /*0460*/  UISETP.EQ.OR.EX UP2, UPT, UR9, URZ, !UP0, UP1 ;  /* 0x000000ff0900728c */ /* 0x000fc8000c742710 */
[----:B------:R-:W-:-:S06]  /*0470*/  UP2UR UR4, UPR, URZ, 0x4 ;  /* 0x00000004ff047883 */ /* 0x000fcc0008000000 */
[----:B------:R-:W-:Y:S01]  /*0480*/  MOV R52, UR4 ;  /* 0x0000000400347c02 */ /* 0x000fe20008000f00 */
[----:B------:R-:W-:Y:S06]  /*0490*/  BRA.U !UP2, `(.L_x_8) ;  /* 0x000000010a207547 */ /* 0x000fec000b800000 */
[----:B------:R-:W-:Y:S01]  /*04a0*/  UISETP.NE.U32.AND UP1, UPT, UR8, URZ, UPT ;  /* 0x000000ff0800728c */ /* 0x000fe2000bf25070 */
[----:B-----5:R-:W-:Y:S01]  /*04b0*/  FSETP.NEU.AND P0, PT, R26, RZ, PT ;  /* 0x000000ff1a00720b */ /* 0x020fe20003f0d000 */
[----:B------:R-:W-:Y:S02]  /*04c0*/  USEL UR4, URZ, 0xffffffff, UP0 ;  /* 0xffffffffff047887 */ /* 0x000fe40008000000 */
[----:B------:R-:W-:-:S10]  /*04d0*/  UISETP.NE.AND.EX UP1, UPT, UR9, URZ, UPT, UP1 ;  /* 0x000000ff0900728c */ /* 0x000fd4000bf25310 */
[----:B------:R-:W-:Y:S01]  /*04e0*/  VOTEU.ANY UP0, P0 ;  /* 0x0000000000ff7886 */ /* 0x000fe20000000100 */
[----:B------:R-:W-:-:S04]  /*04f0*/  @!UP1 USEL UR4, URZ, 0xffffffff, UP0 ;  /* 0xffffffffff049887 */ /* 0x000fc80008000000 */
[----:B------:R-:W-:-:S04]  /*0500*/  ULOP3.LUT UR4, UR4, 0x1, URZ, 0xc0, !UPT ;  /* 0x0000000104047892 */ /* 0x000fc8000f8ec0ff */
[----:B------:R-:W-:-:S11]  /*0510*/  UISETP.NE.U32.AND UP3, UPT, UR4, 0x1, UPT ;  /* 0x000000010400788c */ /* 0x000fd6000bf65070 */
.L_x_8:
[----:B------:R-:W3:Y:S01]  /*0520*/  SHFL.IDX PT, R0, R47, RZ, 0x1f ;  /* 0x00001fff2f007589 */ /* 0x000ee200000e0000 */
[----:B------:R-:W-:-:S04]  /*0530*/  UISETP.NE.AND UP0, UPT, UR13, 0x2, UPT ;  /* 0x000000020d00788c */ /* 0x000fc8000bf05270 */
[----:B------:R-:W-:Y:S02]  /*0540*/  UISETP.EQ.AND UP1, UPT, UR46, URZ, !UP0 ;  /* 0x000000ff2e00728c */ /* 0x000fe4000c722270 */
[----:B------:R-:W-:-:S04]  /*0550*/  USEL UR43, URZ, 0x1, UP0 ;  /* 0x00000001ff2b7887 */ /* 0x000fc80008000000 */
[----:B------:R-:W-:Y:S02]  /*0560*/  PLOP3.LUT P3, PT, P1, PT, UP1, 0x80, 0x8 ;  /* 0x000000000008781c */ /* 0x000fe40000f6f018 */
[----:B---3--:R-:W-:-:S13]  /*0570*/  ISETP.NE.AND P0, PT, R0, RZ, PT ;  /* 0x000000ff0000720c */ /* 0x008fda0003f05270 */
[----:B------:R-:W-:Y:S05]  /*0580*/  @P0 BRA `(.L_x_9) ;  /* 0x0000000000cc0947 */ /* 0x000fea0003800000 */
[----:B------:R-:W-:Y:S01]  /*0590*/  ELECT P0, URZ, PT ;  /* 0x0000000000ff782f */ /* 0x000fe20003800000 */
[----:B------:R-:W-:-:S12]  /*05a0*/  BSSY.RECONVERGENT B0, `(.L_x_9) ;  /* 0x0000031000007945 */ /* 0x000fd80003800200 */
[----:B------:R-:W-:Y:S05]  /*05b0*/  @!P0 BRA `(.L_x_10) ;  /* 0x0000000000bc8947 */ /* 0x000fea0003800000 */
[----:B------:R-:W3:Y:S01]  /*05c0*/  S2UR UR5, SR_CgaCtaId ;  /* 0x00000000000579c3 */ /* 0x000ee20000008800 */
[----:B------:R-:W-:Y:S01]  /*05d0*/  UMOV UR4, 0x400 ;  /* 0x0000040000047882 */ /* 0x000fe20000000000 */
[----:B------:R-:W-:Y:S01]  /*05e0*/  UMOV UR8, 0x1 ;  /* 0x0000000100087882 */ /* 0x000fe20000000000 */
[----:B------:R-:W-:Y:S01]  /*05f0*/  UMOV UR6, 0x2 ;  /* 0x0000000200067882 */ /* 0x000fe20000000000 */
[----:B------:R-:W-:-:S04]  /*0600*/  UIADD3 UR8, UPT, UPT, -UR8, 0x100000, URZ ;  /* 0x0010000008087890 */ /* 0x000fc8000fffe1ff */
[----:B------:R-:W-:Y:S02]  /*0610*/  USHF.L.U32 UR9, UR8, 0xb, URZ ;  /* 0x0000000b08097899 */ /* 0x000fe400080006ff */
[----:B------:R-:W-:Y:S02]  /*0620*/  USHF.L.U32 UR8, UR8, 0x1, URZ ;  /* 0x0000000108087899 */ /* 0x000fe400080006ff */
[----:B------:R-:W-:-:S04]  /*0630*/  UIADD3 UR6, UPT, UPT, -UR6, 0x100000, URZ ;  /* 0x0010000006067890 */ /* 0x000fc8000fffe1ff */
[----:B------:R-:W-:Y:S02]  /*0640*/  USHF.L.U32 UR7, UR6, 0xb, URZ ;  /* 0x0000000b06077899 */ /* 0x000fe400080006ff */
[----:B------:R-:W-:Y:S02]  /*0650*/  USHF.L.U32 UR6, UR6, 0x1, URZ ;  /* 0x0000000106067899 */ /* 0x000fe400080006ff */
[----:B---3--:R-:W-:Y:S01]  /*0660*/  ULEA UR4, UR5, UR4, 0x18 ;  /* 0x0000000405047291 */ /* 0x008fe2000f8ec0ff */
[----:B------:R-:W3:Y:S11]  /*0670*/  FENCE.VIEW.ASYNC.S ;  /* 0x00000000000073c6 */ /* 0x000ef60000000000 */
[----:B---3--:R3:W4:Y:S01]  /*0680*/  SYNCS.EXCH.64 URZ, [UR4], UR8 ;  /* 0x0000000804ff75b2 */ /* 0x0087220008000100 */
[----:B------:R3:W1:Y:S01]  /*0690*/  SYNCS.EXCH.64 URZ, [UR4+0x88], UR6 ;  /* 0x0000880604ff75b2 */ /* 0x0006620008000100 */
        /* <DEDUP_REMOVED lines=31> */
[----:B------:R3:W1:Y:S02]  /*0890*/  SYNCS.EXCH.64 URZ, [UR4+0x108], UR6 ;  /* 0x0001080604ff75b2 */ /* 0x0006640008000100 */
[----:B---34-:R-:W-:Y:S01]  /*08a0*/  NOP ;  /* 0x0000000000007918 */ /* 0x018fe20000000000 */
.L_x_10:
[----:B------:R-:W-:Y:S05]  /*08b0*/  BSYNC.RECONVERGENT B0 ;  /* 0x0000000000007941 */ /* 0x000fea0003800200 */
.L_x_9:
[----:B------:R-:W3:Y:S01]  /*08c0*/  SHFL.IDX PT, R0, R47, RZ, 0x1f ;  /* 0x00001fff2f007589 */ /* 0x000ee200000e0000 */
[----:B------:R-:W-:Y:S01]  /*08d0*/  NOP ;  /* 0x0000000000007918 */ /* 0x000fe20000000000 */
[----:B---3--:R-:W-:-:S13]  /*08e0*/  ISETP.NE.AND P0, PT, R0, 0x1, PT ;  /* 0x000000010000780c */ /* 0x008fda0003f05270 */
[----:B------:R-:W-:Y:S05]  /*08f0*/  @P0 BRA `(.L_x_11) ;  /* 0x0000000000500947 */ /* 0x000fea0003800000 */
        /* <DEDUP_REMOVED lines=9> */
[----:B------:R-:W-:Y:S01]  /*0990*/  USHF.L.U32 UR6, UR6, 0x1, URZ ;  /* 0x0000000106067899 */ /* 0x000fe200080006ff */
[----:B------:R-:W-:Y:S01]  /*09a0*/  ELECT P0, URZ, PT ;  /* 0x0000000000ff782f */ /* 0x000fe20003800000 */
[----:B---3--:R-:W-:Y:S01]  /*09b0*/  ULEA UR4, UR5, UR4, 0x18 ;  /* 0x0000000405047291 */ /* 0x008fe2000f8ec0ff */
[----:B------:R-:W3:Y:S11]  /*09c0*/  FENCE.VIEW.ASYNC.S ;  /* 0x00000000000073c6 */ /* 0x000ef60000000000 */
[----:B---3--:R3:W4:Y:S01]  /*09d0*/  SYNCS.EXCH.64 URZ, [UR4+0x110], UR8 ;  /* 0x0001100804ff75b2 */ /* 0x0087220008000100 */
[----:B------:R3:W1:Y:S01]  /*09e0*/  SYNCS.EXCH.64 URZ, [UR4+0x128], UR6 ;  /* 0x0001280604ff75b2 */ /* 0x0006620008000100 */
[----:B------:R3:W1:Y:S01]  /*09f0*/  SYNCS.EXCH.64 URZ, [UR4+0x118], UR8 ;  /* 0x0001180804ff75b2 */ /* 0x0006620008000100 */
[----:B------:R3:W1:Y:S01]  /*0a00*/  SYNCS.EXCH.64 URZ, [UR4+0x130], UR6 ;  /* 0x0001300604ff75b2 */ /* 0x0006620008000100 */
[----:B------:R3:W1:Y:S01]  /*0a10*/  SYNCS.EXCH.64 URZ, [UR4+0x120], UR8 ;  /* 0x0001200804ff75b2 */ /* 0x0006620008000100 */
[----:B------:R3:W1:Y:S01]  /*0a20*/  SYNCS.EXCH.64 URZ, [UR4+0x138], UR6 ;  /* 0x0001380604ff75b2 */ /* 0x0006620008000100 */
[----:B------:R-:W-:Y:S01]  /*0a30*/  NOP ;  /* 0x0000000000007918 */ /* 0x000fe20000000000 */
.L_x_11:
[----:B------:R-:W2:Y:S01]  /*0a40*/  SHFL.IDX PT, R0, R47, RZ, 0x1f ;  /* 0x00001fff2f007589 */ /* 0x000ea200000e0000 */
[----:B------:R-:W-:Y:S01]  /*0a50*/  NOP ;  /* 0x0000000000007918 */ /* 0x000fe20000000000 */
[----:B--2---:R-:W-:-:S13]  /*0a60*/  ISETP.NE.AND P0, PT, R0, 0x3, PT ;  /* 0x000000030000780c */ /* 0x004fda0003f05270 */
[----:B------:R-:W-:Y:S05]  /*0a70*/  @P0 BRA `(.L_x_12) ;  /* 0x0000000000300947 */ /* 0x000fea0003800000 */
[----:B------:R-:W2:Y:S01]  /*0a80*/  S2UR UR5, SR_CgaCtaId ;  /* 0x00000000000579c3 */ /* 0x000ea20000008800 */
[----:B---3--:R-:W-:Y:S01]  /*0a90*/  UMOV UR6, 0x400 ;  /* 0x0000040000067882 */ /* 0x008fe20000000000 */
[----:B------:R-:W-:Y:S01]  /*0aa0*/  UMOV UR4, 0x20 ;  /* 0x0000002000047882 */ /* 0x000fe20000000000 */
[----:B------:R-:W-:Y:S01]  /*0ab0*/  ELECT P0, URZ, PT ;  /* 0x0000000000ff782f */ /* 0x000fe20003800000 */
[----:B--2---:R-:W-:Y:S02]  /*0ac0*/  ULEA UR6, UR5, UR6, 0x18 ;  /* 0x0000000605067291 */ /* 0x004fe4000f8ec0ff */
[----:B------:R-:W-:-:S04]  /*0ad0*/  UIADD3 UR4, UPT, UPT, -UR4, 0x100000, URZ ;  /* 0x0010000004047890 */ /* 0x000fc8000fffe1ff */
[----:B------:R-:W-:Y:S02]  /*0ae0*/  USHF.L.U32 UR5, UR4, 0xb, URZ ;  /* 0x0000000b04057899 */ /* 0x000fe400080006ff */
[----:B------:R-:W-:Y:S01]  /*0af0*/  USHF.L.U32 UR4, UR4, 0x1, URZ ;  /* 0x0000000104047899 */ /* 0x000fe200080006ff */
[----:B------:R-:W2:Y:S11]  /*0b00*/  FENCE.VIEW.ASYNC.S ;  /* 0x00000000000073c6 */ /* 0x000eb60000000000 */
[----:B--2---:R2:W3:Y:S01]  /*0b10*/  SYNCS.EXCH.64 URZ, [UR6+0x140], UR4 ;  /* 0x0001400406ff75b2 */ /* 0x0044e20008000100 */
[----:B------:R2:W1:Y:S01]  /*0b20*/  SYNCS.EXCH.64 URZ, [UR6+0x148], UR4 ;  /* 0x0001480406ff75b2 */ /* 0x0004620008000100 */
[----:B------:R-:W-:Y:S01]  /*0b30*/  NOP ;  /* 0x0000000000007918 */ /* 0x000fe20000000000 */
.L_x_12:
[----:B------:R-:W4:Y:S01]  /*0b40*/  SHFL.IDX PT, R0, R47, RZ, 0x1f ;  /* 0x00001fff2f007589 */ /* 0x000f2200000e0000 */
[----:B------:R-:W-:Y:S01]  /*0b50*/  NOP ;  /* 0x0000000000007918 */ /* 0x000fe20000000000 */
[----:B----4-:R-:W-:-:S13]  /*0b60*/  ISETP.NE.AND P0, PT, R0, 0x4, PT ;  /* 0x000000040000780c */ /* 0x010fda0003f05270 */
[----:B------:R-:W-:Y:S05]  /*0b70*/  @P0 BRA `(.L_x_13) ;  /* 0x00000000004c0947 */ /* 0x000fea0003800000 */
[----:B--2---:R-:W2:Y:S01]  /*0b80*/  S2UR UR5, SR_CgaCtaId ;  /* 0x00000000000579c3 */ /* 0x004ea20000008800 */
[----:B---3--:R-:W-:Y:S01]  /*0b90*/  UMOV UR4, 0x3a0 ;  /* 0x000003a000047882 */ /* 0x008fe20000000000 */
[----:B------:R-:W-:Y:S01]  /*0ba0*/  UMOV UR6, 0x400 ;  /* 0x0000040000067882 */ /* 0x000fe20000000000 */
[----:B------:R-:W-:Y:S01]  /*0bb0*/  USEL UR4, UR4, 0x320, UP3 ;  /* 0x0000032004047887 */ /* 0x000fe20009800000 */
[----:B------:R-:W-:Y:S01]  /*0bc0*/  UMOV UR8, 0x1 ;  /* 0x0000000100087882 */ /* 0x000fe20000000000 */
[----:B------:R-:W-:Y:S01]  /*0bd0*/  ELECT P0, URZ, PT ;  /* 0x0000000000ff782f */ /* 0x000fe20003800000 */
[----:B------:R-:W-:-:S04]  /*0be0*/  UIADD3 UR8, UPT, UPT, -UR8, 0x100000, URZ ;  /* 0x0010000008087890 */ /* 0x000fc8000fffe1ff */
[----:B------:R-:W-:Y:S02]  /*0bf0*/  USHF.L.U32 UR9, UR8, 0xb, URZ ;  /* 0x0000000b08097899 */ /* 0x000fe400080006ff */
[----:B------:R-:W-:Y:S02]  /*0c00*/  USHF.L.U32 UR8, UR8, 0x1, URZ ;  /* 0x0000000108087899 */ /* 0x000fe400080006ff */
[----:B--2---:R-:W-:Y:S02]  /*0c10*/  ULEA UR6, UR5, UR6, 0x18 ;  /* 0x0000000605067291 */ /* 0x004fe4000f8ec0ff */
[----:B------:R-:W-:-:S04]  /*0c20*/  UIADD3 UR4, UPT, UPT, -UR4, 0x100000, URZ ;  /* 0x0010000004047890 */ /* 0x000fc8000fffe1ff */
[----:B------:R-:W-:Y:S02]  /*0c30*/  USHF.L.U32 UR5, UR4, 0xb, URZ ;  /* 0x0000000b04057899 */ /* 0x000fe400080006ff */
[----:B------:R-:W-:Y:S01]  /*0c40*/  USHF.L.U32 UR4, UR4, 0x1, URZ ;  /* 0x0000000104047899 */ /* 0x000fe200080006ff */
[----:B------:R-:W2:Y:S03]  /*0c50*/  FENCE.VIEW.ASYNC.S ;  /* 0x00000000000073c6 */ /* 0x000ea60000000000 */
[----:B--2---:R4:W2:Y:S08]  /*0c60*/  SYNCS.EXCH.64 URZ, [UR6+0x150], UR8 ;  /* 0x0001500806ff75b2 */ /* 0x0048b00008000100 */
[----:B------:R4:W3:Y:S01]  /*0c70*/  SYNCS.EXCH.64 URZ, [UR6+0x160], UR4 ;  /* 0x0001600406ff75b2 */ /* 0x0008e20008000100 */
[----:B------:R4:W1:Y:S01]  /*0c80*/  SYNCS.EXCH.64 URZ, [UR6+0x158], UR8 ;  /* 0x0001580806ff75b2 */ /* 0x0008620008000100 */
[----:B------:R4:W1:Y:S02]  /*0c90*/  SYNCS.EXCH.64 URZ, [UR6+0x168], UR4 ;  /* 0x0001680406ff75b2 */ /* 0x0008640008000100 */
[----:B----4-:R-:W-:Y:S01]  /*0ca0*/  NOP ;  /* 0x0000000000007918 */ /* 0x010fe20000000000 */
.L_x_13:
[----:B------:R-:W4:Y:S01]  /*0cb0*/  SHFL.IDX PT, R0, R47, RZ, 0x1f ;  /* 0x00001fff2f007589 */ /* 0x000f2200000e0000 */
[----:B------:R-:W-:Y:S01]  /*0cc0*/  NOP ;  /* 0x0000000000007918 */ /* 0x000fe20000000000 */
[----:B----4-:R-:W-:-:S13]  /*0cd0*/  ISETP.NE.AND P0, PT, R0, 0x5, PT ;  /* 0x000000050000780c */ /* 0x010fda0003f05270 */
[----:B------:R-:W-:Y:S05]  /*0ce0*/  @P0 BRA `(.L_x_14) ;  /* 0x0000000000580947 */ /* 0x000fea0003800000 */
[----:B--2---:R-:W2:Y:S01]  /*0cf0*/  S2UR UR5, SR_CgaCtaId ;  /* 0x00000000000579c3 */ /* 0x004ea20000008800 */
[----:B---3--:R-:W-:Y:S01]  /*0d00*/  UMOV UR4, 0x400 ;  /* 0x0000040000047882 */ /* 0x008fe20000000000 */
        /* <DEDUP_REMOVED lines=9> */
[----:B--2---:R-:W-:Y:S01]  /*0da0*/  ULEA UR4, UR5, UR4, 0x18 ;  /* 0x0000000405047291 */ /* 0x004fe2000f8ec0ff */
[----:B------:R-:W2:Y:S11]  /*0db0*/  FENCE.VIEW.ASYNC.S ;  /* 0x00000000000073c6 */ /* 0x000eb60000000000 */
[----:B--2---:R4:W2:Y:S01]  /*0dc0*/  SYNCS.EXCH.64 URZ, [UR4+0x170], UR6 ;  /* 0x0001700604ff75b2 */ /* 0x0048a20008000100 */
[----:B------:R4:W3:Y:S01]  /*0dd0*/  SYNCS.EXCH.64 URZ, [UR4+0x190], UR8 ;  /* 0x0001900804ff75b2 */ /* 0x0008e20008000100 */
[----:B------:R4:W1:Y:S01]  /*0de0*/  SYNCS.EXCH.64 URZ, [UR4+0x178], UR6 ;  /* 0x0001780604ff75b2 */ /* 0x0008620008000100 */
[----:B------:R4:W1:Y:S01]  /*0df0*/  SYNCS.EXCH.64 URZ, [UR4+0x198], UR8 ;  /* 0x0001980804ff75b2 */ /* 0x0008620008000100 */
[----:B------:R4:W1:Y:S01]  /*0e00*/  SYNCS.EXCH.64 URZ, [UR4+0x180], UR6 ;  /* 0x0001800604ff75b2 */ /* 0x0008620008000100 */
[----:B------:R4:W1:Y:S01]  /*0e10*/  SYNCS.EXCH.64 URZ, [UR4+0x1a0], UR8 ;  /* 0x0001a00804ff75b2 */ /* 0x0008620008000100 */
[----:B------:R4:W1:Y:S01]  /*0e20*/  SYNCS.EXCH.64 URZ, [UR4+0x188], UR6 ;  /* 0x0001880604ff75b2 */ /* 0x0008620008000100 */
[----:B------:R4:W1:Y:S02]  /*0e30*/  SYNCS.EXCH.64 URZ, [UR4+0x1a8], UR8 ;  /* 0x0001a80804ff75b2 */ /* 0x0008640008000100 */
[----:B----4-:R-:W-:Y:S01]  /*0e40*/  NOP ;  /* 0x0000000000007918 */ /* 0x010fe20000000000 */
.L_x_14:
[----:B------:R-:W4:Y:S01]  /*0e50*/  SHFL.IDX PT, R0, R47, RZ, 0x1f ;  /* 0x00001fff2f007589 */ /* 0x000f2200000e0000 */
[----:B------:R-:W-:Y:S01]  /*0e60*/  ISETP.NE.OR P1, PT, RZ, UR13, !P1 ;  /* 0x0000000dff007c0c */ /* 0x000fe2000cf25670 */
[----:B------:R-:W-:Y:S01]  /*0e70*/  NOP ;  /* 0x0000000000007918 */ /* 0x000fe20000000000 */
[----:B----4-:R-:W-:-:S13]  /*0e80*/  ISETP.NE.AND P0, PT, R0, 0x3, PT ;  /* 0x000000030000780c */ /* 0x010fda0003f05270 */
[----:B------:R-:W-:Y:S05]  /*0e90*/  @P0 BRA `(.L_x_15) ;  /* 0x0000000000380947 */ /* 0x000fea0003800000 */
[----:B--2---:R-:W2:Y:S01]  /*0ea0*/  S2UR UR5, SR_CgaCtaId ;  /* 0x00000000000579c3 */ /* 0x004ea20000008800 */
[----:B---3--:R-:W-:Y:S01]  /*0eb0*/  UMOV UR4, 0x400 ;  /* 0x0000040000047882 */ /* 0x008fe20000000000 */
[----:B------:R-:W-:Y:S01]  /*0ec0*/  UMOV UR6, 0x20 ;  /* 0x0000002000067882 */ /* 0x000fe20000000000 */
[----:B------:R-:W-:Y:S01]  /*0ed0*/  ELECT P0, URZ, PT ;  /* 0x0000000000ff782f */ /* 0x000fe20003800000 */
[----:B------:R-:W-:-:S04]  /*0ee0*/  UIADD3 UR6, UPT, UPT, -UR6, 0x100000, URZ ;  /* 0x0010000006067890 */ /* 0x000fc8000fffe1ff */
[----:B------:R-:W-:Y:S02]  /*0ef0*/  USHF.L.U32 UR7, UR6, 0xb, URZ ;  /* 0x0000000b06077899 */ /* 0x000fe400080006ff */
[----:B------:R-:W-:Y:S02]  /*0f00*/  USHF.L.U32 UR6, UR6, 0x1, URZ ;  /* 0x0000000106067899 */ /* 0x000fe400080006ff */
[----:B--2---:R-:W-:Y:S01]  /*0f10*/  ULEA UR4, UR5, UR4, 0x18 ;  /* 0x0000000405047291 */ /* 0x004fe2000f8ec0ff */
[----:B------:R-:W2:Y:S11]  /*0f20*/  FENCE.VIEW.ASYNC.S ;  /* 0x00000000000073c6 */ /* 0x000eb60000000000 */
[----:B--2---:R4:W2:Y:S01]  /*0f30*/  SYNCS.EXCH.64 URZ, [UR4+0x1b0], UR6 ;  /* 0x0001b00604ff75b2 */ /* 0x0048a20008000100 */
[----:B------:R4:W3:Y:S01]  /*0f40*/  SYNCS.EXCH.64 URZ, [UR4+0x1c0], UR6 ;  /* 0x0001c00604ff75b2 */ /* 0x0008e20008000100 */
[----:B------:R4:W1:Y:S01]  /*0f50*/  SYNCS.EXCH.64 URZ, [UR4+0x1b8], UR6 ;  /* 0x0001b80604ff75b2 */ /* 0x0008620008000100 */
[----:B------:R4:W1:Y:S02]  /*0f60*/  SYNCS.EXCH.64 URZ, [UR4+0x1c8], UR6 ;  /* 0x0001c80604ff75b2 */ /* 0x0008640008000100 */
[----:B----4-:R-:W-:Y:S01]  /*0f70*/  NOP ;  /* 0x0000000000007918 */ /* 0x010fe20000000000 */
.L_x_15:
[----:B---3--:R-:W3:Y:S01]  /*0f80*/  S2UR UR7, SR_CgaCtaId ;  /* 0x00000000000779c3 */ /* 0x008ee20000008800 */
[----:B------:R-:W-:Y:S01]  /*0f90*/  VOTEU.ALL UP0, P1 ;  /* 0x0000000000ff7886 */ /* 0x000fe20000800000 */
[----:B--2---:R-:W-:Y:S01]  /*0fa0*/  UMOV UR4, 0x20 ;  /* 0x0000002000047882 */ /* 0x004fe20000000000 */
[----:B------:R-:W-:Y:S01]  /*0fb0*/  NOP ;  /* 0x0000000000007918 */ /* 0x000fe20000000000 */
[----:B------:R-:W-:Y:S01]  /*0fc0*/  LOP3.LUT R3, R58, 0x1f, RZ, 0xc0, !PT ;  /* 0x0000001f3a037812 */ /* 0x000fe200078ec0ff */
[----:B------:R-:W-:Y:S01]  /*0fd0*/  UISETP.NE.AND UP4, UPT, UR13, URZ, UPT ;  /* 0x000000ff0d00728c */ /* 0x000fe2000bf85270 */
[----:B------:R-:W-:Y:S01]  /*0fe0*/  @!UP0 UMOV UR6, 0x400 ;  /* 0x0000040000068882 */ /* 0x000fe20000000000 */
[----:B------:R-:W-:-:S04]  /*0ff0*/  @!UP0 UIADD3 UR4, UPT, UPT, -UR4, 0x100000, URZ ;  /* 0x0010000004048890 */ /* 0x000fc8000fffe1ff */
[----:B------:R-:W-:Y:S02]  /*1000*/  @!UP0 USHF.L.U32 UR5, UR4, 0xb, URZ ;  /* 0x0000000b04058899 */ /* 0x000fe400080006ff */
[----:B------:R-:W-:Y:S02]  /*1010*/  @!UP0 USHF.L.U32 UR4, UR4, 0x1, URZ ;  /* 0x0000000104048899 */ /* 0x000fe400080006ff */
[----:B---3--:R-:W-:Y:S01]  /*1020*/  @!UP0 ULEA UR6, UR7, UR6, 0x18 ;  /* 0x0000000607068291 */ /* 0x008fe2000f8ec0ff */
[----:B------:R-:W2:Y:S01]  /*1030*/  LDCU UR7, c[0x0][0x36c] ;  /* 0x00006d80ff0777ac */ /* 0x000ea20008000800 */
[----:B------:R-:W-:Y:S01]  /*1040*/  VOTEU.ALL UP0, P1 ;  /* 0x0000000000ff7886 */ /* 0x000fe20000800000 */
[----:B------:R-:W3:Y:S09]  /*1050*/  FENCE.VIEW.ASYNC.S ;  /* 0x00000000000073c6 */ /* 0x000ef20000000000 */
[----:B---3--:R3:W4:Y:S01]  /*1060*/  @!UP0 SYNCS.EXCH.64 URZ, [UR6+0x1d0], UR4 ;  /* 0x0001d00406ff85b2 */ /* 0x0087220008000100 */
[----:B--2---:R-:W-:-:S09]  /*1070*/  UISETP.EQ.U32.AND UP5, UPT, UR7, 0x1, UPT ;  /* 0x000000010700788c */ /* 0x004fd2000bfa2070 */
[----:B---3--:R-:W-:Y:S05]  /*1080*/  BRA.U !UP5, `(.L_x_16) ;  /* 0x000000010d087547 */ /* 0x008fea000b800000 */
[----:B-1--4-:R-:W-:Y:S01]  /*1090*/  UCGABAR_ARV ;  /* 0x00000000000079c7 */ /* 0x012fe20008000000 */
[----:B------:R-:W-:Y:S05]  /*10a0*/  BRA `(.L_x_17) ;  /* 0x0000000000047947 */ /* 0x000fea0003800000 */
.L_x_16:
[----:B-1--4-:R-:W-:Y:S01]  /*10b0*/  NOP ;  /* 0x0000000000007918 */ /* 0x012fe20000000000 */
.L_x_17:
[----:B------:R-:W1:Y:S01]  /*10c0*/  S2UR UR19, SR_CTAID.X ;  /* 0x00000000001379c3 */ /* 0x000e620000002500 */
[----:B------:R-:W-:-:S05]  /*10d0*/  CS2R.32 R51, SR_CgaSize ;  /* 0x0000000000337805 */ /* 0x000fca0000008a00 */
[----:B------:R-:W-:-:S05]  /*10e0*/  IMAD R51, R51, -0xa0, RZ ;  /* 0xffffff6033337824 */ /* 0x000fca00078e02ff */
[----:B------:R-:W-:-:S14]  /*10f0*/  R2UR UR5, R51 ;  /* 0x00000000330572ca */ /* 0x000fdc00000e0000 */
[----:B------:R-:W2:Y:S01]  /*1100*/  LDCU UR5, c[0x0][UR5+0x2b0] ;  /* 0x00005600050577ac */ /* 0x000ea20008000800 */
[----:B------:R-:W-:-:S05]  /*1110*/  CS2R.32 R51, SR_CgaSize ;  /* 0x0000000000337805 */ /* 0x000fca0000008a00 */
[----:B------:R-:W-:-:S05]  /*1120*/  IMAD R51, R51, -0xa0, RZ ;  /* 0xffffff6033337824 */ /* 0x000fca00078e02ff */
[----:B------:R-:W-:-:S14]  /*1130*/  R2UR UR4, R51 ;  /* 0x00000000330472ca */ /* 0x000fdc00000e0000 */
[----:B------:R-:W3:Y:S01]  /*1140*/  LDCU UR4, c[0x0][UR4+0x2b4] ;  /* 0x00005680040477ac */ /* 0x000ee20008000800 */
[----:B------:R-:W4:Y:S01]  /*1150*/  S2UR UR7, SR_CTAID.Y ;  /* 0x00000000000779c3 */ /* 0x000f220000002600 */
[----:B------:R-:W-:-:S05]  /*1160*/  CS2R.32 R51, SR_CgaSize ;  /* 0x0000000000337805 */ /* 0x000fca0000008a00 */
[----:B------:R-:W-:-:S05]  /*1170*/  IMAD R51, R51, -0xa0, RZ ;  /* 0xffffff6033337824 */ /* 0x000fca00078e02ff */
[----:B------:R-:W-:-:S14]  /*1180*/  R2UR UR8, R51 ;  /* 0x00000000330872ca */ /* 0x000fdc00000e0000 */
[----:B------:R-:W3:Y:S01]  /*1190*/  LDCU UR8, c[0x0][UR8+0x2a0] ;  /* 0x00005400080877ac */ /* 0x000ee20008000800 */
[----:B------:R-:W-:-:S05]  /*11a0*/  CS2R.32 R51, SR_CgaSize ;  /* 0x0000000000337805 */ /* 0x000fca0000008a00 */
[----:B------:R-:W-:-:S05]  /*11b0*/  IMAD R51, R51, -0xa0, RZ ;  /* 0xffffff6033337824 */ /* 0x000fca00078e02ff */
[----:B------:R-:W-:-:S14]  /*11c0*/  R2UR UR9, R51 ;  /* 0x00000000330972ca */ /* 0x000fdc00000e0000 */
[----:B------:R-:W3:Y:S01]  /*11d0*/  LDCU UR9, c[0x0][UR9+0x2a4] ;  /* 0x00005480090977ac */ /* 0x000ee20008000800 */
[----:B------:R-:W3:Y:S01]  /*11e0*/  S2UR UR10, SR_CgaCtaId ;  /* 0x00000000000a79c3 */ /* 0x000ee20000008800 */
[----:B------:R-:W-:Y:S01]  /*11f0*/  UISETP.GT.U32.AND UP0, UPT, UR46, 0xffff, UPT ;  /* 0x0000ffff2e00788c */ /* 0x000fe2000bf04070 */
[----:B------:R-:W3:Y:S01]  /*1200*/  LDCU UR18, c[0x0][0xb24] ;  /* 0x00016480ff1277ac */ /* 0x000ee20008000800 */
[----:B------:R-:W-:Y:S01]  /*1210*/  UMOV UR29, 0x5 ;  /* 0x00000005001d7882 */ /* 0x000fe20000000000 */
[----:B-1----:R-:W-:-:S04]  /*1220*/  I2FP.F32.U32 R2, UR19 ;  /* 0x0000001300027c45 */ /* 0x002fc80008201000 */
[----:B------:R-:W1:Y:S01]  /*1230*/  S2UR UR36, SR_CTAID.Z ;  /* 0x00000000002479c3 */ /* 0x000e620000002700 */
[----:B------:R-:W1:Y:S01]  /*1240*/  LDCU UR42, c[0x0][0xb24] ;  /* 0x00016480ff2a77ac */ /* 0x000e620008000800 */
[----:B--2---:R-:W-:Y:S01]  /*1250*/  FMUL R2, R2, UR5 ;  /* 0x0000000502027c20 */ /* 0x004fe20008400000 */
[----:B------:R-:W-:Y:S01]  /*1260*/  USEL UR5, UR46, 0xffff, !UP0 ;  /* 0x0000ffff2e057887 */ /* 0x000fe2000c000000 */
[----:B----4-:R-:W-:Y:S01]  /*1270*/  I2FP.F32.U32 R0, UR7 ;  /* 0x0000000700007c45 */ /* 0x010fe20008201000 */
[----:B------:R-:W2:Y:S03]  /*1280*/  LDCU UR27, c[0x0][0xb30] ;  /* 0x00016600ff1b77ac */ /* 0x000ea60008000800 */
[----:B------:R-:W4:Y:S01]  /*1290*/  F2I.U32.TRUNC.NTZ R2, R2 ;  /* 0x0000000200027305 */ /* 0x000f22000020f000 */
[----:B---3--:R-:W-:Y:S01]  /*12a0*/  FMUL R0, R0, UR4 ;  /* 0x0000000400007c20 */ /* 0x008fe20008400000 */
[----:B------:R-:W-:-:S02]  /*12b0*/  ULOP3.LUT UR24, UR5, 0xffff, URZ, 0xc0, !UPT ;  /* 0x0000ffff05187892 */ /* 0x000fc4000f8ec0ff */
[----:B------:R-:W-:Y:S02]  /*12c0*/  USHF.L.U32 UR28, UR10, 0xa, URZ ;  /* 0x0000000a0a1c7899 */ /* 0x000fe400080006ff */
[----:B------:R-:W-:Y:S02]  /*12d0*/  UISETP.GE.AND UP2, UPT, UR18, 0x1, UPT ;  /* 0x000000011200788c */ /* 0x000fe4000bf46270 */
[----:B------:R-:W3:Y:S01]  /*12e0*/  F2I.U32.TRUNC.NTZ R0, R0 ;  /* 0x0000000000007305 */ /* 0x000ee2000020f000 */
[----:B------:R-:W-:Y:S01]  /*12f0*/  UMOV UR25, UR7 ;  /* 0x0000000700197c82 */ /* 0x000fe20008000000 */
[----:B------:R-:W-:Y:S01]  /*1300*/  UMOV UR20, UR19 ;  /* 0x0000001300147c82 */ /* 0x000fe20008000000 */
[----:B----4-:R-:W-:Y:S02]  /*1310*/  R2UR UR4, R2 ;  /* 0x00000000020472ca */ /* 0x010fe400000e0000 */
[----:B------:R-:W-:Y:S02]  /*1320*/  PRMT R2, RZ, 0x7610, R2 ;  /* 0x00007610ff027816 */ /* 0x000fe40000000002 */
[----:B---3--:R-:W-:-:S02]  /*1330*/  R2UR UR6, R0 ;  /* 0x00000000000672ca */ /* 0x008fc400000e0000 */
[----:B------:R-:W-:-:S07]  /*1340*/  PRMT R0, RZ, 0x7610, R0 ;  /* 0x00007610ff007816 */ /* 0x000fce0000000000 */
[----:B------:R-:W-:-:S04]  /*1350*/  UIADD3 UR5, UPT, UPT, -UR4, URZ, URZ ;  /* 0x000000ff04057290 */ /* 0x000fc8000fffe1ff */
[----:B------:R-:W-:Y:S02]  /*1360*/  UIMAD UR5, UR8, UR5, UR19 ;  /* 0x00000005080572a4 */ /* 0x000fe4000f8e0213 */
[----:B------:R-:W-:-:S04]  /*1370*/  UIADD3 UR4, UPT, UPT, -UR6, URZ, URZ ;  /* 0x000000ff06047290 */ /* 0x000fc8000fffe1ff */
[----:B------:R-:W-:Y:S01]  /*1380*/  IMAD.U32 R51, RZ, RZ, UR5 ;  /* 0x00000005ff337e24 */ /* 0x000fe2000f8e00ff */
[----:B------:R-:W-:-:S06]  /*1390*/  UIMAD UR4, UR9, UR4, UR7 ;  /* 0x00000004090472a4 */ /* 0x000fcc000f8e0207 */
[----:B------:R-:W-:Y:S01]  /*13a0*/  IMAD.U32 R50, RZ, RZ, UR4 ;  /* 0x00000004ff327e24 */ /* 0x000fe2000f8e00ff */
[----:B-12---:R-:W-:Y:S06]  /*13b0*/  BRA.U UP4, `(.L_x_18) ;  /* 0x0000000104447547 */ /* 0x006fec000b800000 */
[----:B------:R-:W-:Y:S02]  /*13c0*/  R2UR UR4, R51 ;  /* 0x00000000330472ca */ /* 0x000fe400000e0000 */
[----:B------:R-:W-:-:S11]  /*13d0*/  R2UR UR8, R50 ;  /* 0x00000000320872ca */ /* 0x000fd600000e0000 */
[----:B------:R-:W-:Y:S02]  /*13e0*/  UISETP.GT.U32.AND UP0, UPT, UR4, 0x1, UPT ;  /* 0x000000010400788c */ /* 0x000fe4000bf04070 */
[----:B------:R-:W-:Y:S02]  /*13f0*/  ULOP3.LUT UR4, UR4, 0xfffffffe, URZ, 0xc0, !UPT ;  /* 0xfffffffe04047892 */ /* 0x000fe4000f8ec0ff */
[----:B------:R-:W-:Y:S02]  /*1400*/  UISETP.NE.AND UP1, UPT, UR8, URZ, UP0 ;  /* 0x000000ff0800728c */ /* 0x000fe40008725270 */
[----:B------:R-:W-:Y:S02]  /*1410*/  UISETP.NE.AND UP0, UPT, UR8, 0x1, UP0 ;  /* 0x000000010800788c */ /* 0x000fe40008705270 */
[----:B------:R-:W-:Y:S02]  /*1420*/  USEL UR7, URZ, 0x1, UP1 ;  /* 0x00000001ff077887 */ /* 0x000fe40008800000 */
[----:B------:R-:W-:-:S02]  /*1430*/  USEL UR6, URZ, 0x4, UP0 ;  /* 0x00000004ff067887 */ /* 0x000fc40008000000 */
[----:B------:R-:W-:Y:S02]  /*1440*/  USEL UR5, URZ, 0x2, UP1 ;  /* 0x00000002ff057887 */ /* 0x000fe40008800000 */
[----:B------:R-:W-:Y:S02]  /*1450*/  ULEA UR4, UR8, UR4, 0x1 ;  /* 0x0000000408047291 */ /* 0x000fe4000f8e08ff */
[----:B------:R-:W-:Y:S02]  /*1460*/  USEL UR8, URZ, 0x8, UP0 ;  /* 0x00000008ff087887 */ /* 0x000fe40008000000 */
[----:B------:R-:W-:-:S03]  /*1470*/  UIADD3 UR5, UPT, UPT, UR5, UR6, UR7 ;  /* 0x0000000605057290 */ /* 0x000fc6000fffe007 */
[----:B------:R-:W-:Y:S01]  /*1480*/  UMOV UR6, 0x3 ;  /* 0x0000000300067882 */ /* 0x000fe20000000000 */
[----:B------:R-:W-:Y:S02]  /*1490*/  UIADD3 UR5, UPT, UPT, UR5, UR8, URZ ;  /* 0x0000000805057290 */ /* 0x000fe4000fffe0ff */
[----:B------:R-:W-:-:S04]  /*14a0*/  USHF.L.U32 UR4, UR6, UR4, URZ ;  /* 0x0000000406047299 */ /* 0x000fc800080006ff */
[----:B------:R-:W-:Y:S02]  /*14b0*/  IMAD.U32 R2, RZ, RZ, UR5 ;  /* 0x00000005ff027e24 */ /* 0x000fe4000f8e00ff */
[----:B------:R-:W-:Y:S02]  /*14c0*/  IMAD.U32 R0, RZ, RZ, UR4 ;  /* 0x00000004ff007e24 */ /* 0x000fe4000f8e00ff */
.L_x_18:
[----:B------:R-:W-:Y:S05]  /*14d0*/  BRA.U !UP2, `(.L_x_19) ;  /* 0x000000010ad07547 */ /* 0x000fea000b800000 */
[----:B------:R-:W1:Y:S01]  /*14e0*/  LDCU.128 UR20, c[0x0][0xb10] ;  /* 0x00016200ff1477ac */ /* 0x000e620008000c00 */
[----:B------:R-:W2:Y:S01]  /*14f0*/  LDCU UR12, c[0x0][0x370] ;  /* 0x00006e00ff0c77ac */ /* 0x000ea20008000800 */
[----:B------:R-:W3:Y:S01]  /*1500*/  LDCU UR5, c[0x0][0x374] ;  /* 0x00006e80ff0577ac */ /* 0x000ee20008000800 */
[----:B------:R-:W4:Y:S01]  /*1510*/  LDCU UR26, c[0x0][0xb0c] ;  /* 0x00016180ff1a77ac */ /* 0x000f220008000800 */
[----:B------:R-:W4:Y:S01]  /*1520*/  LDCU UR4, c[0x0][0xb20] ;  /* 0x00016400ff0477ac */ /* 0x000f220008000800 */
[----:B------:R-:W4:Y:S01]  /*1530*/  LDCU.64 UR16, c[0x0][0xb28] ;  /* 0x00016500ff1077ac */ /* 0x000f220008000a00 */
[----:B-1----:R-:W-:Y:S02]  /*1540*/  UISETP.NE.AND UP0, UPT, UR22, 0x1, UPT ;  /* 0x000000011600788c */ /* 0x002fe4000bf05270 */
[----:B---3--:R-:W-:Y:S02]  /*1550*/  UIMAD.WIDE.U32 UR6, UR5, UR23, URZ ;  /* 0x00000017050672a5 */ /* 0x008fe4000f8e00ff */
[----:B--2---:R-:W-:-:S02]  /*1560*/  UIMAD.WIDE.U32 UR8, UR12, UR20, URZ ;  /* 0x000000140c0872a5 */ /* 0x004fc4000f8e00ff */
[----:B----4-:R-:W-:Y:S02]  /*1570*/  UISETP.NE.AND UP1, UPT, UR26, 0x1, UPT ;  /* 0x000000011a00788c */ /* 0x010fe4000bf25270 */
[----:B------:R-:W-:Y:S01]  /*1580*/  UISETP.NE.AND UP2, UPT, UR18, 0x1, UPT ;  /* 0x000000011200788c */ /* 0x000fe2000bf45270 */
[----:B------:R-:W-:Y:S02]  /*1590*/  UMOV UR6, UR7 ;  /* 0x0000000700067c82 */ /* 0x000fe40008000000 */
[----:B------:R-:W-:Y:S01]  /*15a0*/  UMOV UR8, UR9 ;  /* 0x0000000900087c82 */ /* 0x000fe20008000000 */
[----:B------:R-:W-:Y:S02]  /*15b0*/  @UP0 USHF.R.U32.HI UR5, URZ, UR4, UR6 ;  /* 0x00000004ff050299 */ /* 0x000fe40008011606 */
[----:B------:R-:W-:Y:S02]  /*15c0*/  UIMAD.WIDE.U32 UR14, UR25, UR23, URZ ;  /* 0x00000017190e72a5 */ /* 0x000fe4000f8e00ff */
[----:B------:R-:W-:-:S02]  /*15d0*/  UIMAD.WIDE.U32 UR6, UR5, UR16, URZ ;  /* 0x00000010050672a5 */ /* 0x000fc4000f8e00ff */
[----:B------:R-:W-:Y:S02]  /*15e0*/  @UP1 USHF.R.U32.HI UR12, URZ, UR21, UR8 ;  /* 0x00000015ff0c1299 */ /* 0x000fe40008011608 */
[----:B------:R-:W-:Y:S02]  /*15f0*/  UIMAD.WIDE.U32 UR10, UR19, UR20, URZ ;  /* 0x00000014130a72a5 */ /* 0x000fe4000f8e00ff */
[----:B------:R-:W-:Y:S01]  /*1600*/  UIMAD.WIDE.U32 UR8, UR12, UR16, URZ ;  /* 0x000000100c0872a5 */ /* 0x000fe2000f8e00ff */
[----:B------:R-:W-:Y:S01]  /*1610*/  UMOV UR14, UR15 ;  /* 0x0000000f000e7c82 */ /* 0x000fe20008000000 */
[----:B------:R-:W-:Y:S01]  /*1620*/  UMOV UR6, UR7 ;  /* 0x0000000700067c82 */ /* 0x000fe20008000000 */
[----:B------:R-:W-:Y:S02]  /*1630*/  USHF.R.U32.HI UR14, URZ, UR4, UR14 ;  /* 0x00000004ff0e7299 */ /* 0x000fe4000801160e */
[----:B------:R-:W-:Y:S01]  /*1640*/  @UP2 USHF.R.U32.HI UR5, URZ, UR17, UR6 ;  /* 0x00000011ff052299 */ /* 0x000fe20008011606 */
[----:B------:R-:W-:-:S02]  /*1650*/  UMOV UR10, UR11 ;  /* 0x0000000b000a7c82 */ /* 0x000fc40008000000 */
[----:B------:R-:W-:Y:S01]  /*1660*/  UMOV UR6, UR9 ;  /* 0x0000000900067c82 */ /* 0x000fe20008000000 */
[----:B------:R-:W-:Y:S02]  /*1670*/  USHF.R.U32.HI UR10, URZ, UR21, UR10 ;  /* 0x00000015ff0a7299 */ /* 0x000fe4000801160a */
[----:B------:R-:W-:Y:S02]  /*1680*/  @UP2 USHF.R.U32.HI UR12, URZ, UR17, UR6 ;  /* 0x00000011ff0c2299 */ /* 0x000fe40008011606 */
[----:B------:R-:W-:Y:S02]  /*1690*/  USEL UR4, UR25, UR14, !UP0 ;  /* 0x0000000e19047287 */ /* 0x000fe4000c000000 */
[----:B------:R-:W-:Y:S02]  /*16a0*/  UIMAD UR6, UR5, UR18, URZ ;  /* 0x00000012050672a4 */ /* 0x000fe4000f8e02ff */
[----:B------:R-:W-:Y:S02]  /*16b0*/  USEL UR5, UR19, UR10, !UP1 ;  /* 0x0000000a13057287 */ /* 0x000fe4000c800000 */
[----:B------:R-:W-:-:S02]  /*16c0*/  UIMAD UR8, UR12, UR18, URZ ;  /* 0x000000120c0872a4 */ /* 0x000fc4000f8e02ff */
[----:B------:R-:W-:Y:S02]  /*16d0*/  UISETP.GE.AND UP0, UPT, UR4, UR6, UPT ;  /* 0x000000060400728c */ /* 0x000fe4000bf06270 */
[----:B------:R-:W-:Y:S02]  /*16e0*/  UIMAD.WIDE.U32 UR6, UR4, UR16, URZ ;  /* 0x00000010040672a5 */ /* 0x000fe4000f8e00ff */
[----:B------:R-:W-:Y:S02]  /*16f0*/  UISETP.GE.OR UP0, UPT, UR5, UR8, UP0 ;  /* 0x000000080500728c */ /* 0x000fe40008706670 */
[----:B------:R-:W-:Y:S02]  /*1700*/  UIMAD.WIDE.U32 UR8, UR5, UR16, URZ ;  /* 0x00000010050872a5 */ /* 0x000fe4000f8e00ff */
[----:B------:R-:W-:Y:S02]  /*1710*/  USHF.R.U32.HI UR7, URZ, UR17, UR7 ;  /* 0x00000011ff077299 */ /* 0x000fe40008011607 */
[----:B------:R-:W-:-:S02]  /*1720*/  UIADD3 UR10, UPT, UPT, -UR4, URZ, URZ ;  /* 0x000000ff040a7290 */ /* 0x000fc4000fffe1ff */
[----:B------:R-:W-:Y:S02]  /*1730*/  USEL UR7, UR4, UR7, !UP2 ;  /* 0x0000000704077287 */ /* 0x000fe4000d000000 */
[----:B------:R-:W-:Y:S01]  /*1740*/  UIADD3 UR20, UPT, UPT, -UR5, URZ, URZ ;  /* 0x000000ff05147290 */ /* 0x000fe2000fffe1ff */
[----:B------:R-:W-:Y:S01]  /*1750*/  @!UP0 UMOV UR6, UR9 ;  /* 0x0000000900068c82 */ /* 0x000fe20008000000 */
[----:B------:R-:W-:Y:S02]  /*1760*/  UIADD3 UR8, UPT, UPT, -UR7, URZ, URZ ;  /* 0x000000ff07087290 */ /* 0x000fe4000fffe1ff */
[----:B------:R-:W-:Y:S02]  /*1770*/  @!UP0 USHF.R.U32.HI UR6, URZ, UR17, UR6 ;  /* 0x00000011ff068299 */ /* 0x000fe40008011606 */
[----:B------:R-:W-:Y:S02]  /*1780*/  UIMAD UR8, UR18, UR8, UR4 ;  /* 0x00000008120872a4 */ /* 0x000fe4000f8e0204 */
[----:B------:R-:W-:-:S02]  /*1790*/  @!UP0 USEL UR6, UR5, UR6, !UP2 ;  /* 0x0000000605068287 */ /* 0x000fc4000d000000 */
[----:B------:R-:W-:Y:S02]  /*17a0*/  UIMAD UR25, UR22, UR10, UR25 ;  /* 0x0000000a161972a4 */ /* 0x000fe4000f8e0219 */
[----:B------:R-:W-:Y:S02]  /*17b0*/  @!UP0 UIADD3 UR7, UPT, UPT, UR7, -UR6, URZ ;  /* 0x8000000607078290 */ /* 0x000fe4000fffe0ff */
[----:B------:R-:W-:Y:S02]  /*17c0*/  @!UP0 UIMAD UR6, UR8, UR12, UR6 ;  /* 0x0000000c080682a4 */ /* 0x000fe4000f8e0206 */
[----:B------:R-:W-:Y:S02]  /*17d0*/  @!UP0 UIMAD UR4, UR7, UR18, UR5 ;  /* 0x00000012070482a4 */ /* 0x000fe4000f8e0205 */
[----:B------:R-:W-:Y:S02]  /*17e0*/  UIMAD UR20, UR26, UR20, UR19 ;  /* 0x000000141a1472a4 */ /* 0x000fe4000f8e0213 */
[----:B------:R-:W-:Y:S01]  /*17f0*/  UIMAD UR25, UR4, UR22, UR25 ;  /* 0x00000016041972a4 */ /* 0x000fe2000f8e0219 */
[----:B------:R-:W-:-:S02]  /*1800*/  @!UP0 UMOV UR5, UR6 ;  /* 0x0000000600058c82 */ /* 0x000fc40008000000 */
[----:B------:R-:W-:-:S12]  /*1810*/  UIMAD UR20, UR5, UR26, UR20 ;  /* 0x0000001a051472a4 */ /* 0x000fd8000f8e0214 */
.L_x_19:
[----:B------:R-:W-:Y:S02]  /*1820*/  UISETP.NE.AND UP1, UPT, UR27, 0x1, UPT ;  /* 0x000000011b00788c */ /* 0x000fe4000bf25270 */
[----:B------:R-:W-:Y:S02]  /*1830*/  UISETP.NE.AND UP0, UPT, UR13, 0x2, UPT ;  /* 0x000000020d00788c */ /* 0x000fe4000bf05270 */
[----:B------:R-:W-:Y:S02]  /*1840*/  ULOP3.LUT UR28, UR28, 0x800, URZ, 0xc0, !UPT ;  /* 0x000008001c1c7892 */ /* 0x000fe4000f8ec0ff */
[----:B------:R-:W-:-:S03]  /*1850*/  USHF.L.U32 UR24, UR29, UR24, URZ ;  /* 0x000000181d187299 */ /* 0x000fc600080006ff */
[----:B------:R-:W-:Y:S09]  /*1860*/  BRA.U UP1, `(.L_x_20) ;  /* 0x0000000101447547 */ /* 0x000ff2000b800000 */
[----:B------:R-:W1:Y:S01]  /*1870*/  LDCU.128 UR8, c[0x0][0xb10] ;  /* 0x00016200ff0877ac */ /* 0x000e620008000c00 */
[----:B------:R-:W2:Y:S01]  /*1880*/  LDCU UR12, c[0x0][0xb0c] ;  /* 0x00016180ff0c77ac */ /* 0x000ea20008000800 */
[----:B------:R-:W3:Y:S01]  /*1890*/  LDCU UR14, c[0x0][0xb20] ;  /* 0x00016400ff0e77ac */ /* 0x000ee20008000800 */
[----:B-1----:R-:W-:Y:S02]  /*18a0*/  UIMAD.WIDE.U32 UR6, UR20, UR8, URZ ;  /* 0x00000008140672a5 */ /* 0x002fe4000f8e00ff */
[----:B------:R-:W-:Y:S02]  /*18b0*/  UIMAD.WIDE.U32 UR4, UR25, UR11, URZ ;  /* 0x0000000b190472a5 */ /* 0x000fe4000f8e00ff */
[----:B--2---:R-:W-:Y:S02]  /*18c0*/  UISETP.NE.AND UP2, UPT, UR12, 0x1, UPT ;  /* 0x000000010c00788c */ /* 0x004fe4000bf45270 */
[----:B------:R-:W-:Y:S01]  /*18d0*/  UISETP.NE.AND UP1, UPT, UR10, 0x1, UPT ;  /* 0x000000010a00788c */ /* 0x000fe2000bf25270 */
[----:B------:R-:W-:-:S02]  /*18e0*/  UMOV UR6, UR7 ;  /* 0x0000000700067c82 */ /* 0x000fc40008000000 */
[----:B------:R-:W-:Y:S01]  /*18f0*/  UMOV UR4, UR5 ;  /* 0x0000000500047c82 */ /* 0x000fe20008000000 */
[----:B------:R-:W-:Y:S02]  /*1900*/  USHF.R.U32.HI UR6, URZ, UR9, UR6 ;  /* 0x00000009ff067299 */ /* 0x000fe40008011606 */
[----:B---3--:R-:W-:Y:S02]  /*1910*/  USHF.R.U32.HI UR4, URZ, UR14, UR4 ;  /* 0x0000000eff047299 */ /* 0x008fe40008011604 */
[----:B------:R-:W-:Y:S02]  /*1920*/  USEL UR5, UR20, UR6, !UP2 ;  /* 0x0000000614057287 */ /* 0x000fe4000d000000 */
[----:B------:R-:W-:-:S04]  /*1930*/  USEL UR4, UR25, UR4, !UP1 ;  /* 0x0000000419047287 */ /* 0x000fc8000c800000 */
[----:B------:R-:W-:Y:S02]  /*1940*/  UIADD3 UR6, UPT, UPT, -UR4, UR5, URZ ;  /* 0x0000000504067290 */ /* 0x000fe4000fffe1ff */
[----:B------:R-:W-:Y:S02]  /*1950*/  UIADD3 UR4, UPT, UPT, UR4, -UR5, URZ ;  /* 0x8000000504047290 */ /* 0x000fe4000fffe0ff */
[----:B------:R-:W-:Y:S02]  /*1960*/  UIMAD UR25, UR6, UR10, UR25 ;  /* 0x0000000a061972a4 */ /* 0x000fe4000f8e0219 */
[----:B------:R-:W-:-:S12]  /*1970*/  UIMAD UR20, UR4, UR12, UR20 ;  /* 0x0000000c041472a4 */ /* 0x000fd8000f8e0214 */
.L_x_20:
[----:B------:R-:W-:Y:S05]  /*1980*/  BRA.U !UP5, `(.L_x_21) ;  /* 0x000000010d0c7547 */ /* 0x000fea000b800000 */
[----:B------:R-:W-:Y:S01]  /*1990*/  UCGABAR_WAIT ;  /* 0x0000000000007dc7 */ /* 0x000fe20008000000 */
[----:B------:R-:W-:Y:S01]  /*19a0*/  CCTL.IVALL ;  /* 0x00000000ff00798f */ /* 0x000fe20002000000 */
[----:B------:R-:W-:Y:S05]  /*19b0*/  BRA `(.L_x_22) ;  /* 0x0000000000047947 */ /* 0x000fea0003800000 */
.L_x_21:
[----:B------:R-:W-:Y:S06]  /*19c0*/  BAR.SYNC.DEFER_BLOCKING 0x0 ;  /* 0x0000000000007b1d */ /* 0x000fec0000010000 */
.L_x_22:
[----:B------:R-:W-:Y:S05]  /*19d0*/  BRA.U UP0, `(.L_x_23) ;  /* 0x0000001900c47547 */ /* 0x000fea000b800000 */
[----:B------:R-:W1:Y:S01]  /*19e0*/  LDCU UR6, c[0x0][0x38c] ;  /* 0x00007180ff0677ac */ /* 0x000e620008000800 */
[----:B------:R-:W2:Y:S01]  /*19f0*/  S2UR UR9, SR_CgaCtaId ;  /* 0x00000000000979c3 */ /* 0x000ea20000008800 */
[----:B------:R-:W-:Y:S01]  /*1a00*/  PLOP3.LUT P1, PT, PT, PT, UP3, 0x80, 0x8 ;  /* 0x000000000008781c */ /* 0x000fe20003f2f038 */
[----:B------:R-:W-:Y:S01]  /*1a10*/  IMAD.MOV.U32 R12, RZ, RZ, 0x1 ;  /* 0x00000001ff0c7424 */ /* 0x000fe200078e00ff */
[----:B------:R-:W-:Y:S01]  /*1a20*/  UMOV UR8, 0x400 ;  /* 0x0000040000087882 */ /* 0x000fe20000000000 */
[----:B------:R-:W-:Y:S01]  /*1a30*/  UISETP.NE.AND UP1, UPT, UR13, URZ, UPT ;  /* 0x000000ff0d00728c */ /* 0x000fe2000bf25270 */
[----:B------:R-:W-:Y:S01]  /*1a40*/  ISETP.NE.AND P2, PT, R3, RZ, P3 ;  /* 0x000000ff0300720c */ /* 0x000fe20001f45270 */
[----:B------:R-:W-:Y:S01]  /*1a50*/  USHF.L.U32 UR7, UR19, 0x6, URZ ;  /* 0x0000000613077899 */ /* 0x000fe200080006ff */
[----:B------:R-:W-:Y:S01]  /*1a60*/  PLOP3.LUT P1, PT, P1, PT, PT, 0x8, 0x80 ;  /* 0x000000000080781c */ /* 0x000fe20000f2e170 */
[----:B------:R-:W-:Y:S01]  /*1a70*/  USHF.L.U32 UR46, UR19, 0x5, URZ ;  /* 0x00000005132e7899 */ /* 0x000fe200080006ff */
[----:B------:R-:W-:Y:S01]  /*1a80*/  CS2R R10, SRZ ;  /* 0x00000000000a7805 */ /* 0x000fe2000001ff00 */
[----:B------:R-:W-:Y:S01]  /*1a90*/  IMAD.MOV.U32 R9, RZ, RZ, RZ ;  /* 0x000000ffff097224 */ /* 0x000fe200078e00ff */
[----:B------:R-:W3:Y:S01]  /*1aa0*/  LDCU UR39, c[0x0][0x370] ;  /* 0x00006e00ff2777ac */ /* 0x000ee20008000800 */
[----:B------:R-:W-:Y:S01]  /*1ab0*/  IMAD.MOV.U32 R8, RZ, RZ, 0x1 ;  /* 0x00000001ff087424 */ /* 0x000fe200078e00ff */
[----:B------:R-:W-:-:S02]  /*1ac0*/  USEL UR21, UR43, 0x2, UP1 ;  /* 0x000000022b157887 */ /* 0x000fc40008800000 */
[----:B-1----:R-:W-:Y:S02]  /*1ad0*/  UIADD3 UR5, UPT, UPT, UR6, 0x3f, URZ ;  /* 0x0000003f06057890 */ /* 0x002fe4000fffe0ff */
[----:B------:R-:W-:Y:S02]  /*1ae0*/  UIADD3 UR47, UPT, UPT, UR6, 0x7e, URZ ;  /* 0x0000007e062f7890 */ /* 0x000fe4000fffe0ff */
[----:B------:R-:W-:Y:S01]  /*1af0*/  USHF.R.S32.HI UR4, URZ, 0x1f, UR5 ;  /* 0x0000001fff047899 */ /* 0x000fe20008011405 */
[----:B------:R-:W1:Y:S03]  /*1b00*/  LDCU.64 UR26, c[0x0][0x348] ;  /* 0x00006900ff1a77ac */ /* 0x000e660008000a00 */
[----:B------:R-:W-:Y:S02]  /*1b10*/  ULEA.HI UR4, UR4, UR5, URZ, 0x6 ;  /* 0x0000000504047291 */ /* 0x000fe4000f8f30ff */
[----:B--2---:R-:W-:-:S02]  /*1b20*/  ULEA UR13, UR9, UR8, 0x18 ;  /* 0x00000008090d7291 */ /* 0x004fc4000f8ec0ff */
[----:B------:R-:W-:Y:S02]  /*1b30*/  USHF.R.S32.HI UR41, URZ, 0x6, UR4 ;  /* 0x00000006ff297899 */ /* 0x000fe40008011404 */
[----:B------:R-:W-:Y:S02]  /*1b40*/  UIADD3 UR4, UPT, UPT, UR6, -0x1, URZ ;  /* 0xffffffff06047890 */ /* 0x000fe4000fffe0ff */
[----:B------:R-:W-:Y:S02]  /*1b50*/  UISETP.LT.U32.AND UP0, UPT, UR41, 0x11, UPT ;  /* 0x000000112900788c */ /* 0x000fe4000bf01070 */
[----:B------:R-:W-:Y:S02]  /*1b60*/  UISETP.GE.U32.AND UP2, UPT, UR4, -0x7f, UPT ;  /* 0xffffff810400788c */ /* 0x000fe4000bf46070 */
[----:B------:R-:W-:Y:S02]  /*1b70*/  USEL UR40, UR41, 0x11, UP0 ;  /* 0x0000001129287887 */ /* 0x000fe40008000000 */
[----:B------:R-:W-:-:S02]  /*1b80*/  ULOP3.LUT UR5, UR7, 0x40, URZ, 0xc0, !UPT ;  /* 0x0000004007057892 */ /* 0x000fc4000f8ec0ff */
[----:B------:R-:W-:Y:S02]  /*1b90*/  UIADD3 UR4, UPT, UPT, UR40, -0x1, URZ ;  /* 0xffffffff28047890 */ /* 0x000fe4000fffe0ff */
[----:B------:R-:W-:Y:S01]  /*1ba0*/  ULEA UR30, UR28, UR13, 0x1 ;  /* 0x0000000d1c1e7291 */ /* 0x000fe2000f8e08ff */
[----:B------:R-:W2:Y:S02]  /*1bb0*/  LDCU UR38, c[0x0][0x374] ;  /* 0x00006e80ff2677ac */ /* 0x000ea40008000800 */
[----:B------:R-:W-:Y:S02]  /*1bc0*/  @UP2 UIADD3 UR4, UPT, UPT, UR40, URZ, URZ ;  /* 0x000000ff28042290 */ /* 0x000fe4000fffe0ff */
[----:B------:R-:W-:Y:S02]  /*1bd0*/  ULOP3.LUT UR46, UR46, 0x20, URZ, 0xc0, !UPT ;  /* 0x000000202e2e7892 */ /* 0x000fe4000f8ec0ff */
[----:B------:R-:W-:Y:S02]  /*1be0*/  ULEA.HI UR45, UR28, UR5, URZ, 0x1a ;  /* 0x000000051c2d7291 */ /* 0x000fe4000f8fd0ff */
[----:B------:R-:W-:-:S02]  /*1bf0*/  UIADD3 UR30, UPT, UPT, UR30, 0x3400, URZ ;  /* 0x000034001e1e7890 */ /* 0x000fc4000fffe0ff */
[----:B------:R-:W-:Y:S02]  /*1c00*/  UIADD3 UR44, UPT, UPT, UR41, -UR40, URZ ;  /* 0x80000028292c7290 */ /* 0x000fe4000fffe0ff */
[----:B------:R-:W-:Y:S02]  /*1c10*/  UIADD3 UR29, UPT, UPT, UR4, 0x1, URZ ;  /* 0x00000001041d7890 */ /* 0x000fe4000fffe0ff */
[----:B------:R-:W-:Y:S01]  /*1c20*/  UIADD3 UR43, UPT, UPT, -UR4, URZ, URZ ;  /* 0x000000ff042b7290 */ /* 0x000fe2000fffe1ff */
[----:B-1-3--:R-:W-:-:S11]  /*1c30*/  UMOV UR6, URZ ;  /* 0x000000ff00067c82 */ /* 0x00afd60008000000 */
.L_x_43:
[----:B------:R-:W1:Y:S02]  /*1c40*/  S2UR UR4, SR_CgaCtaId ;  /* 0x00000000000479c3 */ /* 0x000e640000008800 */
[----:B-1----:R-:W-:-:S09]  /*1c50*/  UISETP.NE.AND UP0, UPT, UR4, URZ, UPT ;  /* 0x000000ff0400728c */ /* 0x002fd2000bf05270 */
[----:B------:R-:W-:Y:S05]  /*1c60*/  BRA.U UP0, `(.L_x_24) ;  /* 0x0000000100287547 */ /* 0x000fea000b800000 */
[----:B------:R-:W-:Y:S02]  /*1c70*/  LEA R0, R9, UR13, 0x3 ;  /* 0x0000000d09007c11 */ /* 0x000fe4000f8e18ff */
[----:B------:R-:W-:-:S04]  /*1c80*/  SHF.L.U32 R2, R8, 0x1f, RZ ;  /* 0x0000001f08027819 */ /* 0x000fc800000006ff */
[----:B------:R-:W1:Y:S02]  /*1c90*/  SYNCS.PHASECHK.TRANS64.TRYWAIT P0, [R0+URZ+0x1c0], R2 ;  /* 0x0001c002000075a7 */ /* 0x000e6400080011ff */
[----:B-1----:R-:W-:Y:S05]  /*1ca0*/  @!P0 BRA `(.L_x_25) ;  /* 0x0000006800648947 */ /* 0x002fea0003800000 */
.L_x_147:
[----:B------:R-:W-:Y:S01]  /*1cb0*/  VIADD R9, R9, 0x1 ;  /* 0x0000000109097836 */ /* 0x000fe20000000000 */
[----:B------:R1:W-:Y:S04]  /*1cc0*/  SYNCS.ARRIVE.TRANS64.A1T0 RZ, [R0+URZ+0x1b0], RZ ;  /* 0x0001b0ff00ff79a7 */ /* 0x0003e800081000ff */
[----:B------:R-:W-:-:S04]  /*1cd0*/  ISETP.NE.AND P0, PT, R9, 0x2, PT ;  /* 0x000000020900780c */ /* 0x000fc80003f05270 */
[----:B------:R-:W-:Y:S02]  /*1ce0*/  SEL R9, R9, RZ, P0 ;  /* 0x000000ff09097207 */ /* 0x000fe40000000000 */
[----:B-1----:R-:W-:-:S04]  /*1cf0*/  SEL R0, RZ, 0x1, P0 ;  /* 0x00000001ff007807 */ /* 0x002fc80000000000 */
[----:B------:R-:W-:-:S07]  /*1d00*/  LOP3.LUT R8, R8, R0, RZ, 0x3c, !PT ;  /* 0x0000000008087212 */ /* 0x000fce00078e3cff */
.L_x_24:
[----:B------:R-:W-:Y:S01]  /*1d10*/  ULEA UR4, UR6, UR13, 0x3 ;  /* 0x0000000d06047291 */ /* 0x000fe2000f8e18ff */
[----:B------:R-:W-:Y:S01]  /*1d20*/  SHF.L.U32 R0, R12, 0x1f, RZ ;  /* 0x0000001f0c007819 */ /* 0x000fe200000006ff */
[----:B------:R-:W-:Y:S02]  /*1d30*/  UISETP.GE.U32.AND UP0, UPT, UR47, 0x7f, UPT ;  /* 0x0000007f2f00788c */ /* 0x000fe4000bf06070 */
[----:B------:R-:W-:Y:S01]  /*1d40*/  ULEA UR11, UR25, UR46, 0x6 ;  /* 0x0000002e190b7291 */ /* 0x000fe2000f8e30ff */
[----:B------:R-:W-:-:S04]  /*1d50*/  UMOV UR7, URZ ;  /* 0x000000ff00077c82 */ /* 0x000fc80008000000 */
[----:B------:R1:W3:Y:S01]  /*1d60*/  SYNCS.PHASECHK.TRANS64.TRYWAIT P0, [UR4+0x88], R0 ;  /* 0x00008800ff0075a7 */ /* 0x0002e20008001104 */
[----:B------:R-:W-:-:S04]  /*1d70*/  ULEA.HI UR4, UR20, UR20, URZ, 0x1 ;  /* 0x0000001414047291 */ /* 0x000fc8000f8f08ff */
[----:B------:R-:W-:-:S04]  /*1d80*/  USHF.L.U32 UR4, UR4, 0x6, URZ ;  /* 0x0000000604047899 */ /* 0x000fc800080006ff */
[----:B------:R-:W-:-:S04]  /*1d90*/  ULOP3.LUT UR35, UR4, 0xffffff80, URZ, 0xc0, !UPT ;  /* 0xffffff8004237892 */ /* 0x000fc8000f8ec0ff */
[----:B------:R-:W-:Y:S01]  /*1da0*/  UIADD3 UR35, UPT, UPT, UR45, UR35, URZ ;  /* 0x000000232d237290 */ /* 0x000fe2000fffe0ff */
[----:B------:R-:W-:Y:S11]  /*1db0*/  BRA.U !UP0, `(.L_x_26) ;  /* 0x0000000108c87547 */ /* 0x000ff6000b800000 */
[----:B------:R-:W-:Y:S01]  /*1dc0*/  UMOV UR16, UR43 ;  /* 0x0000002b00107c82 */ /* 0x000fe20008000000 */
[----:B------:R-:W-:Y:S01]  /*1dd0*/  UMOV UR4, UR6 ;  /* 0x0000000600047c82 */ /* 0x000fe20008000000 */
[----:B------:R-:W-:-:S05]  /*1de0*/  UMOV UR34, URZ ;  /* 0x000000ff00227c82 */ /* 0x000fca0008000000 */
.L_x_32:
[----:B------:R-:W-:Y:S01]  /*1df0*/  ULEA UR33, UR4, UR13, 0x3 ;  /* 0x0000000d04217291 */ /* 0x000fe2000f8e18ff */
[----:B------:R-:W-:Y:S01]  /*1e00*/  @P3 MOV R2, 0x6000 ;  /* 0x0000600000023802 */ /* 0x000fe20000000f00 */
[----:B-1-34-:R-:W-:Y:S10]  /*1e10*/  @P0 BRA `(.L_x_27) ;  /* 0x00000000000c0947 */ /* 0x01aff40003800000 */
[----:B------:R-:W-:-:S04]  /*1e20*/  SHF.L.U32 R3, R12, 0x1f, RZ ;  /* 0x0000001f0c037819 */ /* 0x000fc800000006ff */
[----:B------:R-:W3:Y:S02]  /*1e30*/  SYNCS.PHASECHK.TRANS64.TRYWAIT P0, [UR33+0x88], R3 ;  /* 0x00008803ff0075a7 */ /* 0x000ee40008001121 */
[----:B---3--:R-:W-:Y:S05]  /*1e40*/  @!P0 BRA `(.L_x_28) ;  /* 0x0000006800108947 */ /* 0x008fea0003800000 */
.L_x_27:
[----:B------:R3:W-:Y:S01]  /*1e50*/  @P3 SYNCS.ARRIVE.TRANS64 RZ, [UR33], R2 ;  /* 0x00000002ffff39a7 */ /* 0x0007e20008000021 */
[----:B------:R-:W-:Y:S02]  /*1e60*/  ULOP3.LUT UR5, UR21, 0x2, URZ, 0xfc, !UPT ;  /* 0x0000000215057892 */ /* 0x000fe4000f8efcff */
[----:B------:R-:W-:Y:S02]  /*1e70*/  UIADD3 UR16, UPT, UPT, UR16, 0x1, URZ ;  /* 0x0000000110107890 */ /* 0x000fe4000fffe0ff */
[----:B------:R-:W-:Y:S02]  /*1e80*/  UISETP.NE.AND UP0, UPT, UR5, 0x2, UPT ;  /* 0x000000020500788c */ /* 0x000fe4000bf05270 */
[----:B------:R-:W-:-:S07]  /*1e90*/  UISETP.NE.AND UP2, UPT, UR16, 0x1, UPT ;  /* 0x000000011000788c */ /* 0x000fce000bf45270 */
[----:B------:R-:W-:Y:S05]  /*1ea0*/  BRA.U UP0, `(.L_x_29) ;  /* 0x0000000100047547 */ /* 0x000fea000b800000 */
[----:B--2---:R-:W-:Y:S05]  /*1eb0*/  BPT.TRAP 0x1 ;  /* 0x000000040000795c */ /* 0x004fea0000300000 */
.L_x_29:
[----:B------:R-:W-:Y:S04]  /*1ec0*/  BSSY.RECONVERGENT B0, `(.L_x_30) ;  /* 0x0000003000007945 */ /* 0x000fe80003800200 */
[----:B------:R-:W-:Y:S05]  /*1ed0*/  @!P2 BRA `(.L_x_31) ;  /* 0x000000000004a947 */ /* 0x000fea0003800000 */
[----:B--2---:R-:W-:Y:S05]  /*1ee0*/  BPT.TRAP 0x1 ;  /* 0x000000040000795c */ /* 0x004fea0000300000 */
.L_x_31:
[----:B--2---:R-:W-:Y:S05]  /*1ef0*/  BSYNC.RECONVERGENT B0 ;  /* 0x0000000000007941 */ /* 0x004fea0003800200 */
.L_x_30:
[----:B------:R-:W-:Y:S02]  /*1f00*/  UIADD3 UR5, UPT, UPT, UR4, 0x1, URZ ;  /* 0x0000000104057890 */ /* 0x000fe4000fffe0ff */
[----:B------:R-:W-:Y:S02]  /*1f10*/  USHF.L.U32 UR8, UR4, 0xc, URZ ;  /* 0x0000000c04087899 */ /* 0x000fe400080006ff */
[----:B------:R-:W-:Y:S02]  /*1f20*/  UISETP.NE.AND UP0, UPT, UR5, 0x11, UPT ;  /* 0x000000110500788c */ /* 0x000fe4000bf05270 */
[----:B------:R-:W-:Y:S02]  /*1f30*/  ULOP3.LUT UR32, UR8, UR28, URZ, 0xfc, !UPT ;  /* 0x0000001c08207292 */ /* 0x000fe4000f8efcff */
[----:B------:R-:W-:Y:S02]  /*1f40*/  USEL UR7, URZ, 0x1, UP0 ;  /* 0x00000001ff077887 */ /* 0x000fe40008000000 */
[----:B------:R-:W-:-:S02]  /*1f50*/  USEL UR6, UR5, URZ, UP0 ;  /* 0x000000ff05067287 */ /* 0x000fc40008000000 */
[----:B------:R-:W-:Y:S02]  /*1f60*/  UIADD3 UR14, UP1, UPT, UR26, 0x80, URZ ;  /* 0x000000801a0e7890 */ /* 0x000fe4000ff3e0ff */
[----:B------:R-:W-:Y:S01]  /*1f70*/  ULEA UR5, UR6, UR13, 0x3 ;  /* 0x0000000d06057291 */ /* 0x000fe2000f8e18ff */
[----:B------:R-:W-:Y:S01]  /*1f80*/  LOP3.LUT R12, R12, UR7, RZ, 0x3c, !PT ;  /* 0x000000070c0c7c12 */ /* 0x000fe2000f8e3cff */
[----:B------:R-:W-:Y:S02]  /*1f90*/  ULEA UR32, UR32, UR13, 0x1 ;  /* 0x0000000d20207291 */ /* 0x000fe4000f8e08ff */
[----:B------:R-:W-:Y:S01]  /*1fa0*/  UIADD3 UR4, UP0, UPT, UR26, 0x180, URZ ;  /* 0x000001801a047890 */ /* 0x000fe2000ff1e0ff */
[----:B-1----:R-:W-:Y:S01]  /*1fb0*/  SHF.L.U32 R0, R12, 0x1f, RZ ;  /* 0x0000001f0c007819 */ /* 0x002fe200000006ff */
[----:B------:R-:W-:Y:S02]  /*1fc0*/  ULOP3.LUT UR33, UR33, 0xfefffff8, URZ, 0xc0, !UPT ;  /* 0xfefffff821217892 */ /* 0x000fe4000f8ec0ff */
[----:B------:R-:W-:Y:S01]  /*1fd0*/  UIADD3.X UR15, UPT, UPT, URZ, UR27, URZ, UP1, !UPT ;  /* 0x0000001bff0f7290 */ /* 0x000fe20008ffe4ff */
[----:B------:R4:W1:Y:S01]  /*1fe0*/  SYNCS.PHASECHK.TRANS64.TRYWAIT P0, [UR5+0x88], R0 ;  /* 0x00008800ff0075a7 */ /* 0x0008620008001105 */
[----:B------:R-:W-:-:S02]  /*1ff0*/  UIADD3 UR32, UPT, UPT, UR32, 0x3400, URZ ;  /* 0x0000340020207890 */ /* 0x000fc4000fffe0ff */
[----:B------:R-:W-:Y:S02]  /*2000*/  UPRMT UR7, URZ, 0x5410, UR24 ;  /* 0x00005410ff077896 */ /* 0x000fe40008000018 */
[----:B------:R-:W-:Y:S02]  /*2010*/  UIADD3 UR8, UPT, UPT, UR13, 0x25400, UR8 ;  /* 0x000254000d087890 */ /* 0x000fe4000fffe008 */
[----:B------:R-:W-:Y:S01]  /*2020*/  UIADD3.X UR5, UPT, UPT, URZ, UR27, URZ, UP0, !UPT ;  /* 0x0000001bff057290 */ /* 0x000fe200087fe4ff */
[----:B------:R-:W-:Y:S01]  /*2030*/  UMOV UR18, 0x0 ;  /* 0x0000000000127882 */ /* 0x000fe20000000000 */
[----:B------:R-:W-:Y:S01]  /*2040*/  UMOV UR19, 0x10000000 ;  /* 0x1000000000137882 */ /* 0x000fe20000000000 */
[----:B------:R-:W-:Y:S01]  /*2050*/  UMOV UR10, UR34 ;  /* 0x00000022000a7c82 */ /* 0x000fe20008000000 */
[----:B------:R-:W-:Y:S01]  /*2060*/  UMOV UR12, UR36 ;  /* 0x00000024000c7c82 */ /* 0x000fe20008000000 */
[----:B------:R-:W-:Y:S01]  /*2070*/  UMOV UR9, UR33 ;  /* 0x0000002100097c82 */ /* 0x000fe20008000000 */
[----:B------:R2:W-:Y:S03]  /*2080*/  UTMALDG.3D.MULTICAST.2CTA [UR32], [UR14], UR7, desc[UR18] ;  /* 0x000012200e0073b4 */ /* 0x0005e60008211807 */
[----:B------:R3:W-:Y:S01]  /*2090*/  UTMALDG.3D.2CTA [UR8], [UR4], desc[UR18] ;  /* 0x00001208040075b4 */ /* 0x0007e20008211000 */
[----:B--2---:R-:W-:Y:S01]  /*20a0*/  UIADD3 UR34, UPT, UPT, UR34, 0x40, URZ ;  /* 0x0000004022227890 */ /* 0x004fe2000fffe0ff */
[----:B------:R-:W-:Y:S01]  /*20b0*/  UMOV UR7, UR29 ;  /* 0x0000001d00077c82 */ /* 0x000fe20008000000 */
[----:B---3--:R-:W-:Y:S01]  /*20c0*/  UMOV UR4, UR6 ;  /* 0x0000000600047c82 */ /* 0x008fe20008000000 */
[----:B------:R-:W-:Y:S09]  /*20d0*/  BRA.U UP2, `(.L_x_32) ;  /* 0xfffffffd02447547 */ /* 0x000ff2000b83ffff */
.L_x_26:
[----:B------:R-:W-:Y:S01]  /*20e0*/  ULEA UR4, UR6, UR13, 0x3 ;  /* 0x0000000d06047291 */ /* 0x000fe2000f8e18ff */
[----:B-1--4-:R-:W-:Y:S01]  /*20f0*/  SHF.L.U32 R0, R12, 0x1f, RZ ;  /* 0x0000001f0c007819 */ /* 0x012fe200000006ff */
[----:B------:R-:W-:Y:S01]  /*2100*/  @!P1 SYNCS.ARRIVE.TRANS64.A1T0 RZ, [UR13+0x148], RZ ;  /* 0x000148ffffff99a7 */ /* 0x000fe2000810000d */
[----:B------:R-:W-:-:S06]  /*2110*/  UISETP.GT.AND UP0, UPT, UR41, UR40, UPT ;  /* 0x000000282900728c */ /* 0x000fcc000bf04270 */
[----:B---3--:R1:W3:Y:S03]  /*2120*/  SYNCS.PHASECHK.TRANS64.TRYWAIT P0, [UR4+0x88], R0 ;  /* 0x00008800ff0075a7 */ /* 0x0082e60008001104 */
[----:B------:R-:W-:Y:S05]  /*2130*/  BRA.U !UP0, `(.L_x_33) ;  /* 0x0000000108c07547 */ /* 0x000fea000b800000 */
[----:B------:R-:W-:Y:S01]  /*2140*/  UIADD3 UR25, UPT, UPT, UR44, UR7, URZ ;  /* 0x000000072c197290 */ /* 0x000fe2000fffe0ff */
[----:B------:R-:W-:-:S11]  /*2150*/  UMOV UR4, UR6 ;  /* 0x0000000600047c82 */ /* 0x000fd60008000000 */
.L_x_39:
[----:B------:R-:W-:Y:S01]  /*2160*/  ULEA UR17, UR4, UR13, 0x3 ;  /* 0x0000000d04117291 */ /* 0x000fe2000f8e18ff */
[----:B---3--:R-:W-:Y:S01]  /*2170*/  @P3 MOV R2, 0x6000 ;  /* 0x0000600000023802 */ /* 0x008fe20000000f00 */
[----:B-1-3--:R-:W-:Y:S10]  /*2180*/  @P0 BRA `(.L_x_34) ;  /* 0x00000000000c0947 */ /* 0x00aff40003800000 */
[----:B------:R-:W-:-:S04]  /*2190*/  SHF.L.U32 R3, R12, 0x1f, RZ ;  /* 0x0000001f0c037819 */ /* 0x000fc800000006ff */
[----:B------:R-:W3:Y:S02]  /*21a0*/  SYNCS.PHASECHK.TRANS64.TRYWAIT P0, [UR17+0x88], R3 ;  /* 0x00008803ff0075a7 */ /* 0x000ee40008001111 */
[----:B---3--:R-:W-:Y:S05]  /*21b0*/  @!P0 BRA `(.L_x_35) ;  /* 0x00000064004c8947 */ /* 0x008fea0003800000 */
.L_x_34:
[----:B------:R3:W-:Y:S01]  /*21c0*/  @P3 SYNCS.ARRIVE.TRANS64 RZ, [UR17], R2 ;  /* 0x00000002ffff39a7 */ /* 0x0007e20008000011 */
[----:B------:R-:W-:-:S04]  /*21d0*/  ULOP3.LUT UR5, UR21, 0x2, URZ, 0xfc, !UPT ;  /* 0x0000000215057892 */ /* 0x000fc8000f8efcff */
[----:B------:R-:W-:-:S09]  /*21e0*/  UISETP.NE.AND UP0, UPT, UR5, 0x2, UPT ;  /* 0x000000020500788c */ /* 0x000fd2000bf05270 */
[----:B------:R-:W-:Y:S05]  /*21f0*/  BRA.U UP0, `(.L_x_36) ;  /* 0x0000000100047547 */ /* 0x000fea000b800000 */
[----:B--2---:R-:W-:Y:S05]  /*2200*/  BPT.TRAP 0x1 ;  /* 0x000000040000795c */ /* 0x004fea0000300000 */
.L_x_36:
[----:B------:R-:W-:Y:S04]  /*2210*/  BSSY.RECONVERGENT B0, `(.L_x_37) ;  /* 0x0000003000007945 */ /* 0x000fe80003800200 */
[----:B------:R-:W-:Y:S05]  /*2220*/  @!P2 BRA `(.L_x_38) ;  /* 0x000000000004a947 */ /* 0x000fea0003800000 */
[----:B--2---:R-:W-:Y:S05]  /*2230*/  BPT.TRAP 0x1 ;  /* 0x000000040000795c */ /* 0x004fea0000300000 */
.L_x_38:
[----:B--2---:R-:W-:Y:S05]  /*2240*/  BSYNC.RECONVERGENT B0 ;  /* 0x0000000000007941 */ /* 0x004fea0003800200 */
.L_x_37:
[----:B------:R-:W-:Y:S02]  /*2250*/  UIADD3 UR5, UPT, UPT, UR4, 0x1, URZ ;  /* 0x0000000104057890 */ /* 0x000fe4000fffe0ff */
[----:B------:R-:W-:Y:S02]  /*2260*/  UIADD3 UR14, UP1, UPT, UR26, 0x80, URZ ;  /* 0x000000801a0e7890 */ /* 0x000fe4000ff3e0ff */
[----:B------:R-:W-:Y:S02]  /*2270*/  UISETP.NE.AND UP0, UPT, UR5, 0x11, UPT ;  /* 0x000000110500788c */ /* 0x000fe4000bf05270 */
[----:B------:R-:W-:Y:S02]  /*2280*/  ULEA UR16, UR4, UR30, 0xd ;  /* 0x0000001e04107291 */ /* 0x000fe4000f8e68ff */
[----:B------:R-:W-:Y:S02]  /*2290*/  USEL UR8, URZ, 0x1, UP0 ;  /* 0x00000001ff087887 */ /* 0x000fe40008000000 */
[----:B------:R-:W-:-:S02]  /*22a0*/  USEL UR6, UR5, URZ, UP0 ;  /* 0x000000ff05067287 */ /* 0x000fc40008000000 */
[----:B------:R-:W-:Y:S02]  /*22b0*/  UIADD3 UR22, UP0, UPT, UR26, 0x180, URZ ;  /* 0x000001801a167890 */ /* 0x000fe4000ff1e0ff */
[----:B------:R-:W-:Y:S01]  /*22c0*/  LOP3.LUT R12, R12, UR8, RZ, 0x3c, !PT ;  /* 0x000000080c0c7c12 */ /* 0x000fe2000f8e3cff */
[----:B------:R-:W-:Y:S02]  /*22d0*/  ULEA UR8, UR4, UR13, 0xc ;  /* 0x0000000d04087291 */ /* 0x000fe4000f8e60ff */
[----:B------:R-:W-:Y:S01]  /*22e0*/  ULEA UR5, UR6, UR13, 0x3 ;  /* 0x0000000d06057291 */ /* 0x000fe2000f8e18ff */
[----:B-1----:R-:W-:Y:S01]  /*22f0*/  SHF.L.U32 R0, R12, 0x1f, RZ ;  /* 0x0000001f0c007819 */ /* 0x002fe200000006ff */
[----:B------:R-:W-:Y:S02]  /*2300*/  USHF.L.U32 UR18, UR7, 0x6, URZ ;  /* 0x0000000607127899 */ /* 0x000fe400080006ff */
[----:B------:R-:W-:Y:S02]  /*2310*/  ULOP3.LUT UR17, UR17, 0xfefffff8, URZ, 0xc0, !UPT ;  /* 0xfefffff811117892 */ /* 0x000fe4000f8ec0ff */
[----:B------:R-:W-:-:S02]  /*2320*/  UIADD3.X UR15, UPT, UPT, URZ, UR27, URZ, UP1, !UPT ;  /* 0x0000001bff0f7290 */ /* 0x000fc40008ffe4ff */
[----:B------:R-:W-:Y:S01]  /*2330*/  UPRMT UR4, URZ, 0x5410, UR24 ;  /* 0x00005410ff047896 */ /* 0x000fe20008000018 */
[----:B------:R4:W1:Y:S01]  /*2340*/  SYNCS.PHASECHK.TRANS64.TRYWAIT P0, [UR5+0x88], R0 ;  /* 0x00008800ff0075a7 */ /* 0x0008620008001105 */
[----:B------:R-:W-:Y:S02]  /*2350*/  UIADD3 UR8, UPT, UPT, UR8, 0x25400, URZ ;  /* 0x0002540008087890 */ /* 0x000fe4000fffe0ff */
[----:B------:R-:W-:Y:S01]  /*2360*/  UIADD3.X UR23, UPT, UPT, URZ, UR27, URZ, UP0, !UPT ;  /* 0x0000001bff177290 */ /* 0x000fe200087fe4ff */
[----:B------:R-:W-:Y:S01]  /*2370*/  UMOV UR32, 0x0 ;  /* 0x0000000000207882 */ /* 0x000fe20000000000 */
[----:B------:R-:W-:Y:S01]  /*2380*/  UMOV UR33, 0x10000000 ;  /* 0x1000000000217882 */ /* 0x000fe20000000000 */
[----:B------:R-:W-:Y:S01]  /*2390*/  UMOV UR19, UR35 ;  /* 0x0000002300137c82 */ /* 0x000fe20008000000 */
[----:B------:R-:W-:Y:S01]  /*23a0*/  UMOV UR20, UR36 ;  /* 0x0000002400147c82 */ /* 0x000fe20008000000 */
[----:B------:R-:W-:Y:S01]  /*23b0*/  UMOV UR12, UR36 ;  /* 0x00000024000c7c82 */ /* 0x000fe20008000000 */
[----:B------:R-:W-:Y:S01]  /*23c0*/  UMOV UR9, UR17 ;  /* 0x0000001100097c82 */ /* 0x000fe20008000000 */
[----:B------:R-:W-:Y:S01]  /*23d0*/  UMOV UR10, UR18 ;  /* 0x00000012000a7c82 */ /* 0x000fe20008000000 */
[----:B------:R2:W-:Y:S01]  /*23e0*/  UTMALDG.3D.MULTICAST.2CTA [UR16], [UR14], UR4, desc[UR32] ;  /* 0x000020100e0073b4 */ /* 0x0005e20008211804 */
[----:B------:R-:W-:-:S04]  /*23f0*/  UIADD3 UR7, UPT, UPT, UR7, 0x1, URZ ;  /* 0x0000000107077890 */ /* 0x000fc8000fffe0ff */
[----:B------:R-:W-:Y:S01]  /*2400*/  UISETP.NE.AND UP0, UPT, UR7, UR25, UPT ;  /* 0x000000190700728c */ /* 0x000fe2000bf05270 */
[----:B------:R4:W-:Y:S01]  /*2410*/  UTMALDG.3D.2CTA [UR8], [UR22], desc[UR32] ;  /* 0x00002008160075b4 */ /* 0x0009e20008211000 */
[----:B--2---:R-:W-:-:S07]  /*2420*/  UMOV UR4, UR6 ;  /* 0x0000000600047c82 */ /* 0x004fce0008000000 */
[----:B----4-:R-:W-:Y:S05]  /*2430*/  BRA.U UP0, `(.L_x_39) ;  /* 0xfffffffd00487547 */ /* 0x010fea000b83ffff */
.L_x_33:
[C---:B------:R-:W-:Y:S01]  /*2440*/  LEA R3, R11.reuse, UR13, 0x3 ;  /* 0x0000000d0b037c11 */ /* 0x040fe2000f8e18ff */
[----:B------:R-:W-:Y:S01]  /*2450*/  NOP ;  /* 0x0000000000007918 */ /* 0x000fe20000000000 */
[----:B-1----:R-:W-:Y:S02]  /*2460*/  SHF.L.U32 R0, R10, 0x1f, RZ ;  /* 0x0000001f0a007819 */ /* 0x002fe400000006ff */
[----:B------:R-:W-:Y:S02]  /*2470*/  LEA R4, R11, UR13, 0x4 ;  /* 0x0000000d0b047c11 */ /* 0x000fe4000f8e20ff */
[----:B---3--:R-:W1:Y:S02]  /*2480*/  SYNCS.PHASECHK.TRANS64.TRYWAIT P0, [R3+URZ+0x150], R0 ;  /* 0x00015000030075a7 */ /* 0x008e6400080011ff */
[----:B-1----:R-:W-:Y:S05]  /*2490*/  @!P0 BRA `(.L_x_40) ;  /* 0x0000006000ac8947 */ /* 0x002fea0003800000 */
.L_x_150:
[----:B------:R-:W3:Y:S01]  /*24a0*/  LDS.128 R4, [R4+0x1e0] ;  /* 0x0001e00004047984 */ /* 0x000ee20000000c00 */
[----:B------:R-:W-:Y:S01]  /*24b0*/  UISETP.GE.AND UP0, UPT, UR42, 0x1, UPT ;  /* 0x000000012a00788c */ /* 0x000fe2000bf06270 */
[----:B------:R-:W-:Y:S01]  /*24c0*/  @!PT LDS RZ, [RZ] ;  /* 0x00000000fffff984 */ /* 0x000fe20000000800 */
[----:B------:R-:W-:Y:S01]  /*24d0*/  @!PT LDS RZ, [RZ] ;  /* 0x00000000fffff984 */ /* 0x000fe20000000800 */
[----:B------:R-:W-:Y:S01]  /*24e0*/  @!PT LDS RZ, [RZ] ;  /* 0x00000000fffff984 */ /* 0x000fe20000000800 */
[----:B------:R-:W-:Y:S01]  /*24f0*/  @!PT LDS RZ, [RZ] ;  /* 0x00000000fffff984 */ /* 0x000fe20000000800 */
[----:B------:R4:W-:Y:S06]  /*2500*/  MEMBAR.ALL.CTA ;  /* 0x0000000000007992 */ /* 0x0009ec0000008000 */
[----:B----4-:R-:W4:Y:S01]  /*2510*/  FENCE.VIEW.ASYNC.S ;  /* 0x00000000000073c6 */ /* 0x010f220000000000 */
[----:B---3--:R-:W-:-:S13]  /*2520*/  LOP3.LUT P0, RZ, R6, 0x1, RZ, 0xc0, !PT ;  /* 0x0000000106ff7812 */ /* 0x008fda000780c0ff */
[----:B----4-:R-:W-:Y:S01]  /*2530*/  VOTEU.ANY UP1, P0 ;  /* 0x0000000000ff7886 */ /* 0x010fe20000020100 */
[----:B------:R-:W-:-:S13]  /*2540*/  PLOP3.LUT P0, PT, PT, PT, UP1, 0x80, 0x8 ;  /* 0x000000000008781c */ /* 0x000fda0003f0f018 */
[----:B-1----:R-:W-:Y:S02]  /*2550*/  @P0 LOP3.LUT R0, R5, 0xffff, RZ, 0xc0, !PT ;  /* 0x0000ffff05000812 */ /* 0x002fe400078ec0ff */
[----:B------:R-:W-:Y:S02]  /*2560*/  @P0 MOV R2, R4 ;  /* 0x0000000400020202 */ /* 0x000fe40000000f00 */
[----:B------:R-:W-:Y:S01]  /*2570*/  @P0 R2UR UR5, R0 ;  /* 0x00000000000502ca */ /* 0x000fe200000e0000 */
[----:B------:R-:W-:Y:S01]  /*2580*/  VIADD R0, R3, 0x160 ;  /* 0x0000016003007836 */ /* 0x000fe20000000000 */
[----:B------:R-:W-:Y:S02]  /*2590*/  @P0 SHF.R.U32.HI R4, RZ, 0x10, R5 ;  /* 0x00000010ff040819 */ /* 0x000fe40000011605 */
[----:B------:R-:W-:Y:S02]  /*25a0*/  @P0 R2UR UR7, R2 ;  /* 0x00000000020702ca */ /* 0x000fe400000e0000 */
[----:B------:R-:W-:-:S02]  /*25b0*/  PRMT R0, RZ, 0x654, R0 ;  /* 0x00000654ff007816 */ /* 0x000fc40000000000 */
[----:B------:R-:W-:Y:S02]  /*25c0*/  @P0 R2UR UR4, R4 ;  /* 0x00000000040402ca */ /* 0x000fe400000e0000 */
[----:B------:R1:W-:Y:S03]  /*25d0*/  SYNCS.ARRIVE.TRANS64.RED.A1T0 RZ, [R0+URZ], RZ ;  /* 0x000000ff00ff79a7 */ /* 0x0003e600081004ff */
[----:B------:R-:W-:-:S04]  /*25e0*/  @UP1 UMOV UR31, UR5 ;  /* 0x00000005001f1c82 */ /* 0x000fc80008000000 */
[----:B------:R-:W-:-:S04]  /*25f0*/  @UP1 UMOV UR37, UR7 ;  /* 0x0000000700251c82 */ /* 0x000fc80008000000 */
[----:B------:R-:W-:Y:S01]  /*2600*/  @UP1 UMOV UR36, UR4 ;  /* 0x0000000400241c82 */ /* 0x000fe20008000000 */
[----:B------:R-:W-:Y:S05]  /*2610*/  BRA.U !UP0, `(.L_x_41) ;  /* 0x0000000108d47547 */ /* 0x000fea000b800000 */
[----:B------:R-:W2:Y:S01]  /*2620*/  LDCU.128 UR16, c[0x0][0xb10] ;  /* 0x00016200ff1077ac */ /* 0x000ea20008000c00 */
[----:B------:R-:W3:Y:S01]  /*2630*/  LDCU UR12, c[0x0][0xb20] ;  /* 0x00016400ff0c77ac */ /* 0x000ee20008000800 */
[----:B------:R-:W4:Y:S01]  /*2640*/  LDCU UR20, c[0x0][0xb0c] ;  /* 0x00016180ff1477ac */ /* 0x000f220008000800 */
[----:B------:R-:W1:Y:S01]  /*2650*/  LDCU.64 UR8, c[0x0][0xb28] ;  /* 0x00016500ff0877ac */ /* 0x000e620008000a00 */
[----:B------:R-:W-:Y:S02]  /*2660*/  UISETP.NE.AND UP3, UPT, UR42, 0x1, UPT ;  /* 0x000000012a00788c */ /* 0x000fe4000bf65270 */
[----:B--2---:R-:W-:Y:S02]  /*2670*/  UIMAD.WIDE.U32 UR10, UR38, UR19, URZ ;  /* 0x00000013260a72a5 */ /* 0x004fe4000f8e00ff */
[----:B------:R-:W-:Y:S02]  /*2680*/  UIMAD.WIDE.U32 UR4, UR39, UR16, URZ ;  /* 0x00000010270472a5 */ /* 0x000fe4000f8e00ff */
[----:B------:R-:W-:-:S02]  /*2690*/  UISETP.NE.AND UP0, UPT, UR18, 0x1, UPT ;  /* 0x000000011200788c */ /* 0x000fc4000bf05270 */
[----:B------:R-:W-:Y:S01]  /*26a0*/  UIMAD.WIDE.U32 UR22, UR31, UR19, URZ ;  /* 0x000000131f1672a5 */ /* 0x000fe2000f8e00ff */
[----:B------:R-:W-:Y:S02]  /*26b0*/  UMOV UR10, UR11 ;  /* 0x0000000b000a7c82 */ /* 0x000fe40008000000 */
[----:B------:R-:W-:Y:S01]  /*26c0*/  UMOV UR4, UR5 ;  /* 0x0000000500047c82 */ /* 0x000fe20008000000 */
[----:B---3--:R-:W-:Y:S02]  /*26d0*/  USHF.R.U32.HI UR10, URZ, UR12, UR10 ;  /* 0x0000000cff0a7299 */ /* 0x008fe4000801160a */
[----:B----4-:R-:W-:Y:S02]  /*26e0*/  UISETP.NE.AND UP2, UPT, UR20, 0x1, UPT ;  /* 0x000000011400788c */ /* 0x010fe4000bf45270 */
[----:B------:R-:W-:Y:S02]  /*26f0*/  USHF.R.U32.HI UR4, URZ, UR17, UR4 ;  /* 0x00000011ff047299 */ /* 0x000fe40008011604 */
[----:B------:R-:W-:-:S02]  /*2700*/  USEL UR5, UR38, UR10, !UP0 ;  /* 0x0000000a26057287 */ /* 0x000fc4000c000000 */
[----:B------:R-:W-:Y:S02]  /*2710*/  USEL UR7, UR39, UR4, !UP2 ;  /* 0x0000000427077287 */ /* 0x000fe4000d000000 */
[----:B-1----:R-:W-:Y:S01]  /*2720*/  UIMAD.WIDE.U32 UR10, UR5, UR8, URZ ;  /* 0x00000008050a72a5 */ /* 0x002fe2000f8e00ff */
[----:B------:R-:W-:Y:S01]  /*2730*/  UMOV UR4, UR23 ;  /* 0x0000001700047c82 */ /* 0x000fe20008000000 */
[----:B------:R-:W-:Y:S02]  /*2740*/  UIMAD.WIDE.U32 UR14, UR37, UR16, URZ ;  /* 0x00000010250e72a5 */ /* 0x000fe4000f8e00ff */
[----:B------:R-:W-:-:S03]  /*2750*/  UIMAD.WIDE.U32 UR22, UR7, UR8, URZ ;  /* 0x00000008071672a5 */ /* 0x000fc6000f8e00ff */
[----:B------:R-:W-:Y:S01]  /*2760*/  UMOV UR10, UR11 ;  /* 0x0000000b000a7c82 */ /* 0x000fe20008000000 */
[----:B------:R-:W-:Y:S02]  /*2770*/  USHF.R.U32.HI UR4, URZ, UR12, UR4 ;  /* 0x0000000cff047299 */ /* 0x000fe40008011604 */
[----:B------:R-:W-:Y:S01]  /*2780*/  @UP3 USHF.R.U32.HI UR5, URZ, UR9, UR10 ;  /* 0x00000009ff053299 */ /* 0x000fe2000801160a */
[----:B------:R-:W-:Y:S01]  /*2790*/  UMOV UR14, UR15 ;  /* 0x0000000f000e7c82 */ /* 0x000fe20008000000 */
[----:B------:R-:W-:Y:S01]  /*27a0*/  UMOV UR22, UR23 ;  /* 0x0000001700167c82 */ /* 0x000fe20008000000 */
[----:B------:R-:W-:Y:S02]  /*27b0*/  USHF.R.U32.HI UR17, URZ, UR17, UR14 ;  /* 0x00000011ff117299 */ /* 0x000fe4000801160e */
[----:B------:R-:W-:Y:S02]  /*27c0*/  USEL UR4, UR31, UR4, !UP0 ;  /* 0x000000041f047287 */ /* 0x000fe4000c000000 */
[----:B------:R-:W-:-:S02]  /*27d0*/  @UP3 USHF.R.U32.HI UR7, URZ, UR9, UR22 ;  /* 0x00000009ff073299 */ /* 0x000fc40008011616 */
[----:B------:R-:W-:Y:S02]  /*27e0*/  UIMAD UR10, UR42, UR5, URZ ;  /* 0x000000052a0a72a4 */ /* 0x000fe4000f8e02ff */
[----:B------:R-:W-:Y:S02]  /*27f0*/  USEL UR5, UR37, UR17, !UP2 ;  /* 0x0000001125057287 */ /* 0x000fe4000d000000 */
[----:B------:R-:W-:Y:S02]  /*2800*/  UIMAD UR12, UR42, UR7, URZ ;  /* 0x000000072a0c72a4 */ /* 0x000fe4000f8e02ff */
[----:B------:R-:W-:Y:S02]  /*2810*/  UISETP.GE.AND UP0, UPT, UR4, UR10, UPT ;  /* 0x0000000a0400728c */ /* 0x000fe4000bf06270 */
[----:B------:R-:W-:Y:S02]  /*2820*/  UIMAD.WIDE.U32 UR10, UR4, UR8, URZ ;  /* 0x00000008040a72a5 */ /* 0x000fe4000f8e00ff */
[----:B------:R-:W-:-:S02]  /*2830*/  UISETP.GE.OR UP0, UPT, UR5, UR12, UP0 ;  /* 0x0000000c0500728c */ /* 0x000fc40008706670 */
[----:B------:R-:W-:Y:S02]  /*2840*/  UIMAD.WIDE.U32 UR14, UR5, UR8, URZ ;  /* 0x00000008050e72a5 */ /* 0x000fe4000f8e00ff */
[----:B------:R-:W-:Y:S01]  /*2850*/  UIADD3 UR12, UPT, UPT, -UR5, URZ, URZ ;  /* 0x000000ff050c7290 */ /* 0x000fe2000fffe1ff */
[----:B------:R-:W-:Y:S01]  /*2860*/  UMOV UR10, UR11 ;  /* 0x0000000b000a7c82 */ /* 0x000fe20008000000 */
[----:B------:R-:W-:Y:S02]  /*2870*/  UIADD3 UR11, UPT, UPT, -UR4, URZ, URZ ;  /* 0x000000ff040b7290 */ /* 0x000fe4000fffe1ff */
[----:B------:R-:W-:-:S03]  /*2880*/  USHF.R.U32.HI UR10, URZ, UR9, UR10 ;  /* 0x00000009ff0a7299 */ /* 0x000fc6000801160a */
[----:B------:R-:W-:Y:S01]  /*2890*/  @!UP0 UMOV UR8, UR15 ;  /* 0x0000000f00088c82 */ /* 0x000fe20008000000 */
[----:B------:R-:W-:Y:S02]  /*28a0*/  UIMAD UR11, UR18, UR11, UR31 ;  /* 0x0000000b120b72a4 */ /* 0x000fe4000f8e021f */
[----:B------:R-:W-:Y:S02]  /*28b0*/  USEL UR10, UR4, UR10, !UP3 ;  /* 0x0000000a040a7287 */ /* 0x000fe4000d800000 */
[----:B------:R-:W-:Y:S02]  /*28c0*/  @!UP0 USHF.R.U32.HI UR8, URZ, UR9, UR8 ;  /* 0x00000009ff088299 */ /* 0x000fe40008011608 */
[----:B------:R-:W-:Y:S02]  /*28d0*/  UIADD3 UR9, UPT, UPT, -UR10, URZ, URZ ;  /* 0x000000ff0a097290 */ /* 0x000fe4000fffe1ff */
[----:B------:R-:W-:Y:S02]  /*28e0*/  @!UP0 USEL UR8, UR5, UR8, !UP3 ;  /* 0x0000000805088287 */ /* 0x000fe4000d800000 */
[----:B------:R-:W-:-:S02]  /*28f0*/  UIMAD UR9, UR42, UR9, UR4 ;  /* 0x000000092a0972a4 */ /* 0x000fc4000f8e0204 */
[----:B------:R-:W-:Y:S02]  /*2900*/  @!UP0 UIADD3 UR10, UPT, UPT, UR10, -UR8, URZ ;  /* 0x800000080a0a8290 */ /* 0x000fe4000fffe0ff */
[----:B------:R-:W-:Y:S02]  /*2910*/  @!UP0 UIMAD UR8, UR9, UR7, UR8 ;  /* 0x00000007090882a4 */ /* 0x000fe4000f8e0208 */
[----:B------:R-:W-:Y:S02]  /*2920*/  @!UP0 UIMAD UR4, UR42, UR10, UR5 ;  /* 0x0000000a2a0482a4 */ /* 0x000fe4000f8e0205 */
[----:B------:R-:W-:Y:S02]  /*2930*/  UIMAD UR7, UR20, UR12, UR37 ;  /* 0x0000000c140772a4 */ /* 0x000fe4000f8e0225 */
[----:B------:R-:W-:Y:S01]  /*2940*/  UIMAD UR31, UR4, UR18, UR11 ;  /* 0x00000012041f72a4 */ /* 0x000fe2000f8e020b */
[----:B------:R-:W-:Y:S02]  /*2950*/  @!UP0 UMOV UR5, UR8 ;  /* 0x0000000800058c82 */ /* 0x000fe40008000000 */
[----:B------:R-:W-:-:S12]  /*2960*/  UIMAD UR37, UR5, UR20, UR7 ;  /* 0x00000014052572a4 */ /* 0x000fd8000f8e0207 */
.L_x_41:
[----:B------:R-:W3:Y:S02]  /*2970*/  LDCU UR4, c[0x0][0xb30] ;  /* 0x00016600ff0477ac */ /* 0x000ee40008000800 */
[----:B---3--:R-:W-:-:S09]  /*2980*/  UISETP.NE.AND UP0, UPT, UR4, 0x1, UPT ;  /* 0x000000010400788c */ /* 0x008fd2000bf05270 */
[----:B------:R-:W-:Y:S05]  /*2990*/  BRA.U UP0, `(.L_x_42) ;  /* 0x0000000100447547 */ /* 0x000fea000b800000 */
[----:B------:R-:W3:Y:S01]  /*29a0*/  LDCU.128 UR16, c[0x0][0xb10] ;  /* 0x00016200ff1077ac */ /* 0x000ee20008000c00 */
[----:B------:R-:W4:Y:S01]  /*29b0*/  LDCU UR10, c[0x0][0xb0c] ;  /* 0x00016180ff0a77ac */ /* 0x000f220008000800 */
[----:B------:R-:W1:Y:S01]  /*29c0*/  LDCU UR7, c[0x0][0xb20] ;  /* 0x00016400ff0777ac */ /* 0x000e620008000800 */
[----:B---3--:R-:W-:Y:S02]  /*29d0*/  UIMAD.WIDE.U32 UR8, UR37, UR16, URZ ;  /* 0x00000010250872a5 */ /* 0x008fe4000f8e00ff */
[----:B------:R-:W-:Y:S02]  /*29e0*/  UIMAD.WIDE.U32 UR4, UR31, UR19, URZ ;  /* 0x000000131f0472a5 */ /* 0x000fe4000f8e00ff */
[----:B----4-:R-:W-:Y:S02]  /*29f0*/  UISETP.NE.AND UP2, UPT, UR10, 0x1, UPT ;  /* 0x000000010a00788c */ /* 0x010fe4000bf45270 */
[----:B------:R-:W-:Y:S01]  /*2a00*/  UISETP.NE.AND UP0, UPT, UR18, 0x1, UPT ;  /* 0x000000011200788c */ /* 0x000fe2000bf05270 */
[----:B------:R-:W-:-:S02]  /*2a10*/  UMOV UR8, UR9 ;  /* 0x0000000900087c82 */ /* 0x000fc40008000000 */
[----:B------:R-:W-:Y:S01]  /*2a20*/  UMOV UR4, UR5 ;  /* 0x0000000500047c82 */ /* 0x000fe20008000000 */
[----:B------:R-:W-:Y:S02]  /*2a30*/  USHF.R.U32.HI UR17, URZ, UR17, UR8 ;  /* 0x00000011ff117299 */ /* 0x000fe40008011608 */
[----:B-1----:R-:W-:Y:S02]  /*2a40*/  USHF.R.U32.HI UR4, URZ, UR7, UR4 ;  /* 0x00000007ff047299 */ /* 0x002fe40008011604 */
[----:B------:R-:W-:Y:S02]  /*2a50*/  USEL UR5, UR37, UR17, !UP2 ;  /* 0x0000001125057287 */ /* 0x000fe4000d000000 */
[----:B------:R-:W-:-:S04]  /*2a60*/  USEL UR4, UR31, UR4, !UP0 ;  /* 0x000000041f047287 */ /* 0x000fc8000c000000 */
[----:B------:R-:W-:Y:S02]  /*2a70*/  UIADD3 UR7, UPT, UPT, UR5, -UR4, URZ ;  /* 0x8000000405077290 */ /* 0x000fe4000fffe0ff */
[----:B------:R-:W-:Y:S02]  /*2a80*/  UIADD3 UR4, UPT, UPT, -UR5, UR4, URZ ;  /* 0x0000000405047290 */ /* 0x000fe4000fffe1ff */
[----:B------:R-:W-:Y:S02]  /*2a90*/  UIMAD UR31, UR7, UR18, UR31 ;  /* 0x00000012071f72a4 */ /* 0x000fe4000f8e021f */
[----:B------:R-:W-:-:S12]  /*2aa0*/  UIMAD UR37, UR4, UR10, UR37 ;  /* 0x0000000a042572a4 */ /* 0x000fd8000f8e0225 */
.L_x_42:
[----:B------:R-:W-:Y:S01]  /*2ab0*/  VIADD R11, R11, 0x1 ;  /* 0x000000010b0b7836 */ /* 0x000fe20000000000 */
[----:B------:R-:W-:Y:S02]  /*2ac0*/  R2UR UR5, R51 ;  /* 0x00000000330572ca */ /* 0x000fe400000e0000 */
[----:B------:R-:W-:Y:S02]  /*2ad0*/  R2UR UR4, R50 ;  /* 0x00000000320472ca */ /* 0x000fe400000e0000 */
[C---:B------:R-:W-:Y:S02]  /*2ae0*/  ISETP.NE.AND P0, PT, R11.reuse, 0x2, PT ;  /* 0x000000020b00780c */ /* 0x040fe40003f05270 */
[----:B------:R-:W-:Y:S02]  /*2af0*/  PLOP3.LUT P1, PT, PT, PT, PT, 0x80, 0x8 ;  /* 0x000000000008781c */ /* 0x000fe40003f2f070 */
[----:B-1----:R-:W-:Y:S02]  /*2b00*/  SEL R0, RZ, 0x1, P0 ;  /* 0x00000001ff007807 */ /* 0x002fe40000000000 */
[----:B------:R-:W-:-:S02]  /*2b10*/  SEL R11, R11, RZ, P0 ;  /* 0x000000ff0b0b7207 */ /* 0x000fc40000000000 */
[----:B------:R-:W-:Y:S01]  /*2b20*/  LOP3.LUT R10, R10, R0, RZ, 0x3c, !PT ;  /* 0x000000000a0a7212 */ /* 0x000fe200078e3cff */
[----:B------:R-:W-:Y:S02]  /*2b30*/  UIADD3 UR20, UPT, UPT, UR37, UR5, URZ ;  /* 0x0000000525147290 */ /* 0x000fe4000fffe0ff */
[----:B------:R-:W-:Y:S01]  /*2b40*/  UIADD3 UR25, UPT, UPT, UR31, UR4, URZ ;  /* 0x000000041f197290 */ /* 0x000fe2000fffe0ff */
[----:B------:R-:W-:Y:S11]  /*2b50*/  BRA.U UP1, `(.L_x_43) ;  /* 0xfffffff101387547 */ /* 0x000ff6000b83ffff */
[----:B------:R-:W-:Y:S01]  /*2b60*/  UIADD3 UR13, UPT, UPT, UR13, 0x88, URZ ;  /* 0x000000880d0d7890 */ /* 0x000fe2000fffe0ff */
[----:B------:R-:W-:-:S03]  /*2b70*/  SHF.L.U32 R2, R12, 0x1f, RZ ;  /* 0x0000001f0c027819 */ /* 0x000fc600000006ff */
[----:B------:R-:W-:-:S09]  /*2b80*/  ULEA UR4, UR6, UR13, 0x3 ;  /* 0x0000000d06047291 */ /* 0x000fd2000f8e18ff */
[----:B------:R-:W1:Y:S02]  /*2b90*/  SYNCS.PHASECHK.TRANS64.TRYWAIT P0, [UR4], R2 ;  /* 0x00000002ff0075a7 */ /* 0x000e640008001104 */
[----:B-1----:R-:W-:Y:S05]  /*2ba0*/  @!P0 BRA `(.L_x_44) ;  /* 0x0000005800fc8947 */ /* 0x002fea0003800000 */
.L_x_152:
[----:B------:R-:W-:-:S04]  /*2bb0*/  UIADD3 UR4, UPT, UPT, UR6, 0x1, URZ ;  /* 0x0000000106047890 */ /* 0x000fc8000fffe0ff */
[----:B------:R-:W-:-:S04]  /*2bc0*/  UISETP.NE.AND UP0, UPT, UR4, 0x11, UPT ;  /* 0x000000110400788c */ /* 0x000fc8000bf05270 */
[----:B------:R-:W-:Y:S02]  /*2bd0*/  USEL UR6, URZ, 0x1, UP0 ;  /* 0x00000001ff067887 */ /* 0x000fe40008000000 */
[----:B------:R-:W-:-:S04]  /*2be0*/  USEL UR4, UR4, URZ, UP0 ;  /* 0x000000ff04047287 */ /* 0x000fc80008000000 */
[----:B------:R-:W-:Y:S01]  /*2bf0*/  ULEA UR5, UR4, UR13, 0x3 ;  /* 0x0000000d04057291 */ /* 0x000fe2000f8e18ff */
[----:B-1----:R-:W-:-:S04]  /*2c00*/  LOP3.LUT R2, R12, UR6, RZ, 0x3c, !PT ;  /* 0x000000060c027c12 */ /* 0x002fc8000f8e3cff */
[----:B------:R-:W-:-:S04]  /*2c10*/  SHF.L.U32 R3, R2, 0x1f, RZ ;  /* 0x0000001f02037819 */ /* 0x000fc800000006ff */
[----:B------:R-:W1:Y:S02]  /*2c20*/  SYNCS.PHASECHK.TRANS64.TRYWAIT P0, [UR5], R3 ;  /* 0x00000003ff0075a7 */ /* 0x000e640008001105 */
[----:B-1----:R-:W-:Y:S05]  /*2c30*/  @!P0 BRA `(.L_x_45) ;  /* 0x0000005800f08947 */ /* 0x002fea0003800000 */
.L_x_154:
[----:B------:R-:W-:-:S04]  /*2c40*/  UIADD3 UR4, UPT, UPT, UR4, 0x1, URZ ;  /* 0x0000000104047890 */ /* 0x000fc8000fffe0ff */
[----:B------:R-:W-:-:S04]  /*2c50*/  UISETP.NE.AND UP0, UPT, UR4, 0x11, UPT ;  /* 0x000000110400788c */ /* 0x000fc8000bf05270 */
[----:B------:R-:W-:Y:S02]  /*2c60*/  USEL UR6, URZ, 0x1, UP0 ;  /* 0x00000001ff067887 */ /* 0x000fe40008000000 */
[----:B------:R-:W-:-:S04]  /*2c70*/  USEL UR4, UR4, URZ, UP0 ;  /* 0x000000ff04047287 */ /* 0x000fc80008000000 */
[----:B------:R-:W-:Y:S01]  /*2c80*/  ULEA UR5, UR4, UR13, 0x3 ;  /* 0x0000000d04057291 */ /* 0x000fe2000f8e18ff */
[----:B------:R-:W-:-:S04]  /*2c90*/  LOP3.LUT R2, R2, UR6, RZ, 0x3c, !PT ;  /* 0x0000000602027c12 */ /* 0x000fc8000f8e3cff */
[----:B-1----:R-:W-:-:S04]  /*2ca0*/  SHF.L.U32 R3, R2, 0x1f, RZ ;  /* 0x0000001f02037819 */ /* 0x002fc800000006ff */
[----:B------:R-:W1:Y:S02]  /*2cb0*/  SYNCS.PHASECHK.TRANS64.TRYWAIT P0, [UR5], R3 ;  /* 0x00000003ff0075a7 */ /* 0x000e640008001105 */
[----:B-1----:R-:W-:Y:S05]  /*2cc0*/  @!P0 BRA `(.L_x_46) ;  /* 0x0000005800e48947 */ /* 0x002fea0003800000 */
.L_x_156:
        /* <DEDUP_REMOVED lines=9> */
.L_x_158:
        /* <DEDUP_REMOVED lines=9> */
.L_x_160:
        /* <DEDUP_REMOVED lines=9> */
.L_x_162:
        /* <DEDUP_REMOVED lines=9> */
.L_x_164:
        /* <DEDUP_REMOVED lines=9> */
.L_x_166:
        /* <DEDUP_REMOVED lines=9> */
.L_x_168:
        /* <DEDUP_REMOVED lines=9> */
.L_x_170:
        /* <DEDUP_REMOVED lines=9> */
.L_x_172:
        /* <DEDUP_REMOVED lines=9> */
.L_x_174:
        /* <DEDUP_REMOVED lines=9> */
.L_x_176:
        /* <DEDUP_REMOVED lines=9> */
.L_x_178:
        /* <DEDUP_REMOVED lines=9> */
.L_x_180:
        /* <DEDUP_REMOVED lines=9> */
.L_x_182:
[----:B------:R-:W-:-:S04]  /*3420*/  UIADD3 UR4, UPT, UPT, UR4, 0x1, URZ ;  /* 0x0000000104047890 */ /* 0x000fc8000fffe0ff */
[----:B------:R-:W-:-:S04]  /*3430*/  UISETP.NE.AND UP0, UPT, UR4, 0x11, UPT ;  /* 0x000000110400788c */ /* 0x000fc8000bf05270 */
[----:B------:R-:W-:Y:S02]  /*3440*/  USEL UR5, URZ, 0x1, UP0 ;  /* 0x00000001ff057887 */ /* 0x000fe40008000000 */
[----:B------:R-:W-:-:S04]  /*3450*/  USEL UR4, UR4, URZ, UP0 ;  /* 0x000000ff04047287 */ /* 0x000fc80008000000 */
[----:B------:R-:W-:Y:S01]  /*3460*/  ULEA UR4, UR4, UR13, 0x3 ;  /* 0x0000000d04047291 */ /* 0x000fe2000f8e18ff */
[----:B------:R-:W-:-:S04]  /*3470*/  LOP3.LUT R2, R2, UR5, RZ, 0x3c, !PT ;  /* 0x0000000502027c12 */ /* 0x000fc8000f8e3cff */
[----:B------:R-:W-:Y:S01]  /*3480*/  SHF.L.U32 R2, R2, 0x1f, RZ ;  /* 0x0000001f02027819 */ /* 0x000fe200000006ff */
[----:B-1----:R-:W-:-:S07]  /*3490*/  IMAD.U32 R0, RZ, RZ, UR4 ;  /* 0x00000004ff007e24 */ /* 0x002fce000f8e00ff */
.L_x_60:
[----:B-1----:R1:W3:Y:S02]  /*34a0*/  SYNCS.PHASECHK.TRANS64.TRYWAIT P0, [R0+URZ], R2 ;  /* 0x00000002000075a7 */ /* 0x0022e400080011ff */
[----:B---3--:R-:W-:Y:S05]  /*34b0*/  @!P0 NANOSLEEP.SYNCS 0x989680 ;  /* 0x009896800000895d */ /* 0x008fea0003900000 */
[----:B------:R-:W3:Y:S02]  /*34c0*/  @!P0 SYNCS.PHASECHK.TRANS64 P0, [R0+URZ], R2 ;  /* 0x00000002000085a7 */ /* 0x000ee400080010ff */
[----:B--23--:R-:W-:Y:S05]  /*34d0*/  @P0 EXIT ;  /* 0x000000000000094d */ /* 0x00cfea0003800000 */
[----:B------:R-:W-:Y:S05]  /*34e0*/  BRA `(.L_x_60) ;  /* 0xfffffffc00ec7947 */ /* 0x000fea000383ffff */
.L_x_23:
[----:B------:R-:W1:Y:S02]  /*34f0*/  S2UR UR4, SR_CgaCtaId ;  /* 0x00000000000479c3 */ /* 0x000e640000008800 */
[----:B-1----:R-:W-:-:S04]  /*3500*/  UISETP.NE.AND UP0, UPT, UR4, URZ, UPT ;  /* 0x000000ff0400728c */ /* 0x002fc8000bf05270 */
[----:B------:R-:W-:-:S09]  /*3510*/  UISETP.NE.OR UP0, UPT, UR13, 0x1, UP0 ;  /* 0x000000010d00788c */ /* 0x000fd20008705670 */
[----:B------:R-:W-:Y:S05]  /*3520*/  BRA.U UP0, `(.L_x_61) ;  /* 0x00000005004c7547 */ /* 0x000fea000b800000 */
[----:B------:R-:W1:Y:S01]  /*3530*/  S2UR UR5, SR_CgaCtaId ;  /* 0x00000000000579c3 */ /* 0x000e620000008800 */
[----:B------:R-:W-:Y:S01]  /*3540*/  UMOV UR4, 0x400 ;  /* 0x0000040000047882 */ /* 0x000fe20000000000 */
[----:B------:R-:W-:Y:S01]  /*3550*/  ISETP.GE.U32.AND P2, PT, R3, 0x4, PT ;  /* 0x000000040300780c */ /* 0x000fe20003f46070 */
[----:B------:R-:W-:Y:S01]  /*3560*/  IMAD.MOV.U32 R12, RZ, RZ, 0x1 ;  /* 0x00000001ff0c7424 */ /* 0x000fe200078e00ff */
[----:B------:R-:W-:Y:S02]  /*3570*/  CS2R R10, SRZ ;  /* 0x00000000000a7805 */ /* 0x000fe4000001ff00 */
[----:B------:R-:W-:Y:S01]  /*3580*/  CS2R R8, SRZ ;  /* 0x0000000000087805 */ /* 0x000fe2000001ff00 */
[----:B-1----:R-:W-:-:S03]  /*3590*/  ULEA UR6, UR5, UR4, 0x18 ;  /* 0x0000000405067291 */ /* 0x002fc6000f8ec0ff */
[----:B------:R-:W-:-:S09]  /*35a0*/  UMOV UR5, URZ ;  /* 0x000000ff00057c82 */ /* 0x000fd20008000000 */
.L_x_65:
[----:B------:R-:W-:Y:S02]  /*35b0*/  LEA R0, R8, UR6, 0x3 ;  /* 0x0000000608007c11 */ /* 0x000fe4000f8e18ff */
[----:B------:R-:W-:-:S03]  /*35c0*/  SHF.L.U32 R4, R9, 0x1f, RZ ;  /* 0x0000001f09047819 */ /* 0x000fc600000006ff */
[----:B------:R-:W-:Y:S01]  /*35d0*/  VIADD R5, R0, 0x1c0 ;  /* 0x000001c000057836 */ /* 0x000fe20000000000 */
[----:B------:R-:W1:Y:S02]  /*35e0*/  SYNCS.PHASECHK.TRANS64.TRYWAIT P0, [R0+URZ+0x1b0], R4 ;  /* 0x0001b004000075a7 */ /* 0x000e6400080011ff */
[----:B-1----:R-:W-:Y:S05]  /*35f0*/  @!P0 BRA `(.L_x_62) ;  /* 0x0000005400e88947 */ /* 0x002fea0003800000 */
.L_x_183:
[----:B------:R-:W-:Y:S01]  /*3600*/  ULEA UR4, UR5, UR6, 0x3 ;  /* 0x0000000605047291 */ /* 0x000fe2000f8e18ff */
[----:B-1----:R-:W-:Y:S01]  /*3610*/  PRMT R0, RZ, 0x654, R5 ;  /* 0x00000654ff007816 */ /* 0x002fe20000000005 */
[----:B------:R-:W-:Y:S01]  /*3620*/  @!P2 IMAD.MOV.U32 R4, RZ, RZ, 0x10 ;  /* 0x00000010ff04a424 */ /* 0x000fe200078e00ff */
[----:B------:R-:W-:Y:S01]  /*3630*/  SHF.L.U32 R5, R12, 0x1f, RZ ;  /* 0x0000001f0c057819 */ /* 0x000fe200000006ff */
[----:B------:R-:W-:Y:S01]  /*3640*/  UIADD3 UR7, UPT, UPT, UR4, 0x150, URZ ;  /* 0x0000015004077890 */ /* 0x000fe2000fffe0ff */
[----:B------:R1:W-:Y:S05]  /*3650*/  SYNCS.ARRIVE.TRANS64.RED.A1T0 RZ, [R0+URZ], RZ ;  /* 0x000000ff00ff79a7 */ /* 0x0003ea00081004ff */
[----:B------:R-:W-:Y:S01]  /*3660*/  IMAD.U32 R6, RZ, RZ, UR7 ;  /* 0x00000007ff067e24 */ /* 0x000fe2000f8e00ff */
[----:B------:R-:W2:Y:S04]  /*3670*/  SYNCS.PHASECHK.TRANS64.TRYWAIT P0, [UR4+0x160], R5 ;  /* 0x00016005ff0075a7 */ /* 0x000ea80008001104 */
[----:B------:R-:W-:Y:S01]  /*3680*/  PRMT R6, R3, 0x654, R6 ;  /* 0x0000065403067816 */ /* 0x000fe20000000006 */
[----:B-12---:R-:W-:Y:S06]  /*3690*/  @!P0 BRA `(.L_x_63) ;  /* 0x0000005400d48947 */ /* 0x006fec0003800000 */
.L_x_185:
[----:B------:R-:W-:Y:S01]  /*36a0*/  ULEA UR8, UR5, UR6, 0x4 ;  /* 0x0000000605087291 */ /* 0x000fe2000f8e20ff */
[----:B------:R-:W-:Y:S01]  /*36b0*/  SEL R2, R6, R2, !P2 ;  /* 0x0000000206027207 */ /* 0x000fe20005000000 */
[----:B------:R-:W-:Y:S01]  /*36c0*/  UIADD3 UR9, UPT, UPT, UR4, 0x150, URZ ;  /* 0x0000015004097890 */ /* 0x000fe2000fffe0ff */
[----:B-1----:R-:W-:Y:S01]  /*36d0*/  LEA R0, R11, UR6, 0x3 ;  /* 0x000000060b007c11 */ /* 0x002fe2000f8e18ff */
[----:B------:R-:W-:Y:S01]  /*36e0*/  UIADD3 UR8, UPT, UPT, UR8, 0x1e0, URZ ;  /* 0x000001e008087890 */ /* 0x000fe2000fffe0ff */
[----:B------:R1:W-:Y:S01]  /*36f0*/  @!P2 SYNCS.ARRIVE.TRANS64.RED RZ, [R2+URZ], R4 ;  /* 0x0000000402ffa9a7 */ /* 0x0003e200080004ff */
[----:B------:R-:W-:Y:S01]  /*3700*/  UIADD3 UR4, UPT, UPT, UR5, 0x1, URZ ;  /* 0x0000000105047890 */ /* 0x000fe2000fffe0ff */
[----:B------:R-:W-:-:S03]  /*3710*/  VIADD R8, R8, 0x1 ;  /* 0x0000000108087836 */ /* 0x000fc60000000000 */
[----:B------:R-:W-:Y:S02]  /*3720*/  UISETP.NE.AND UP0, UPT, UR4, 0x2, UPT ;  /* 0x000000020400788c */ /* 0x000fe4000bf05270 */
[----:B------:R-:W-:Y:S01]  /*3730*/  ISETP.NE.AND P0, PT, R8, 0x2, PT ;  /* 0x000000020800780c */ /* 0x000fe20003f05270 */
[----:B------:R-:W-:Y:S06]  /*3740*/  UGETNEXTWORKID.BROADCAST [UR8], [UR9] ;  /* 0x00000000080073ca */ /* 0x000fec0008000100 */
[----:B------:R-:W-:Y:S02]  /*3750*/  USEL UR7, URZ, 0x1, UP0 ;  /* 0x00000001ff077887 */ /* 0x000fe40008000000 */
[----:B------:R-:W-:-:S04]  /*3760*/  USEL UR5, UR4, URZ, UP0 ;  /* 0x000000ff04057287 */ /* 0x000fc80008000000 */
[----:B------:R-:W-:Y:S02]  /*3770*/  LOP3.LUT R12, R12, UR7, RZ, 0x3c, !PT ;  /* 0x000000070c0c7c12 */ /* 0x000fe4000f8e3cff */
[----:B-1----:R-:W-:-:S04]  /*3780*/  SHF.L.U32 R4, R10, 0x1f, RZ ;  /* 0x0000001f0a047819 */ /* 0x002fc800000006ff */
[----:B------:R-:W1:Y:S02]  /*3790*/  SYNCS.PHASECHK.TRANS64.TRYWAIT P1, [R0+URZ+0x150], R4 ;  /* 0x00015004000075a7 */ /* 0x000e6400080211ff */
[----:B-1----:R-:W-:Y:S05]  /*37a0*/  @!P1 BRA `(.L_x_64) ;  /* 0x0000005400a89947 */ /* 0x002fea0003800000 */
.L_x_186:
[C---:B-1----:R-:W-:Y:S01]  /*37b0*/  LEA R4, R11.reuse, UR6, 0x4 ;  /* 0x000000060b047c11 */ /* 0x042fe2000f8e20ff */
[----:B------:R-:W-:Y:S01]  /*37c0*/  VIADD R0, R0, 0x160 ;  /* 0x0000016000007836 */ /* 0x000fe20000000000 */
[----:B------:R-:W-:Y:S01]  /*37d0*/  SEL R8, R8, RZ, P0 ;  /* 0x000000ff08087207 */ /* 0x000fe20000000000 */
[----:B------:R-:W-:-:S03]  /*37e0*/  VIADD R11, R11, 0x1 ;  /* 0x000000010b0b7836 */ /* 0x000fc60000000000 */
[----:B------:R-:W1:Y:S01]  /*37f0*/  LDS.128 R4, [R4+0x1e0] ;  /* 0x0001e00004047984 */ /* 0x000e620000000c00 */
[----:B------:R-:W-:Y:S02]  /*3800*/  PRMT R0, RZ, 0x654, R0 ;  /* 0x00000654ff007816 */ /* 0x000fe40000000000 */
[C---:B------:R-:W-:Y:S01]  /*3810*/  ISETP.NE.AND P1, PT, R11.reuse, 0x2, PT ;  /* 0x000000020b00780c */ /* 0x040fe20003f25270 */
[----:B------:R-:W-:Y:S01]  /*3820*/  @!PT LDS RZ, [RZ] ;  /* 0x00000000fffff984 */ /* 0x000fe20000000800 */
[----:B------:R-:W-:Y:S01]  /*3830*/  @!PT LDS RZ, [RZ] ;  /* 0x00000000fffff984 */ /* 0x000fe20000000800 */
[----:B------:R-:W-:Y:S01]  /*3840*/  @!PT LDS RZ, [RZ] ;  /* 0x00000000fffff984 */ /* 0x000fe20000000800 */
[----:B------:R-:W-:Y:S01]  /*3850*/  @!PT LDS RZ, [RZ] ;  /* 0x00000000fffff984 */ /* 0x000fe20000000800 */
[----:B------:R2:W-:Y:S06]  /*3860*/  MEMBAR.ALL.CTA ;  /* 0x0000000000007992 */ /* 0x0005ec0000008000 */
[----:B--2---:R-:W2:Y:S01]  /*3870*/  FENCE.VIEW.ASYNC.S ;  /* 0x00000000000073c6 */ /* 0x004ea20000000000 */
[----:B------:R-:W-:Y:S01]  /*3880*/  SEL R11, R11, RZ, P1 ;  /* 0x000000ff0b0b7207 */ /* 0x000fe20000800000 */
[----:B--2---:R2:W-:Y:S01]  /*3890*/  SYNCS.ARRIVE.TRANS64.RED.A1T0 RZ, [R0+URZ], RZ ;  /* 0x000000ff00ff79a7 */ /* 0x0045e200081004ff */
[----:B-1----:R-:W-:-:S02]  /*38a0*/  LOP3.LUT P3, RZ, R6, 0x1, RZ, 0xc0, !PT ;  /* 0x0000000106ff7812 */ /* 0x002fc4000786c0ff */
[----:B------:R-:W-:-:S04]  /*38b0*/  SEL R4, RZ, 0x1, P1 ;  /* 0x00000001ff047807 */ /* 0x000fc80000800000 */
[----:B------:R-:W-:Y:S02]  /*38c0*/  LOP3.LUT R10, R10, R4, RZ, 0x3c, !PT ;  /* 0x000000040a0a7212 */ /* 0x000fe400078e3cff */
[----:B--2---:R-:W-:-:S04]  /*38d0*/  SEL R0, RZ, 0x1, P0 ;  /* 0x00000001ff007807 */ /* 0x004fc80000000000 */
[----:B------:R-:W-:Y:S01]  /*38e0*/  LOP3.LUT R9, R9, R0, RZ, 0x3c, !PT ;  /* 0x0000000009097212 */ /* 0x000fe200078e3cff */
[----:B------:R-:W-:Y:S06]  /*38f0*/  @P3 BRA `(.L_x_65) ;  /* 0xfffffffc002c3947 */ /* 0x000fec000383ffff */
[----:B------:R-:W-:Y:S01]  /*3900*/  ULEA UR4, UR5, UR6, 0x3 ;  /* 0x0000000605047291 */ /* 0x000fe2000f8e18ff */
[----:B------:R-:W-:-:S08]  /*3910*/  SHF.L.U32 R2, R12, 0x1f, RZ ;  /* 0x0000001f0c027819 */ /* 0x000fd000000006ff */
[----:B------:R-:W1:Y:S02]  /*3920*/  SYNCS.PHASECHK.TRANS64 P0, [UR4+0x160], R2 ;  /* 0x00016002ff0075a7 */ /* 0x000e640008001004 */
[----:B-1----:R-:W-:Y:S05]  /*3930*/  @P0 BRA `(.L_x_66) ;  /* 0x0000000000080947 */ /* 0x002fea0003800000 */
[----:B------:R-:W1:Y:S02]  /*3940*/  SYNCS.PHASECHK.TRANS64.TRYWAIT P0, [UR4+0x160], R2 ;  /* 0x00016002ff0075a7 */ /* 0x000e640008001104 */
[----:B-1----:R-:W-:Y:S05]  /*3950*/  @!P0 BRA `(.L_x_67) ;  /* 0x0000005400508947 */ /* 0x002fea0003800000 */
.L_x_66:
[----:B------:R-:W-:-:S04]  /*3960*/  UIADD3 UR7, UPT, UPT, UR5, 0x1, URZ ;  /* 0x0000000105077890 */ /* 0x000fc8000fffe0ff */
[----:B------:R-:W-:-:S04]  /*3970*/  UISETP.NE.AND UP0, UPT, UR7, 0x2, UPT ;  /* 0x000000020700788c */ /* 0x000fc8000bf05270 */
[----:B------:R-:W-:Y:S02]  /*3980*/  USEL UR8, URZ, 0x1, UP0 ;  /* 0x00000001ff087887 */ /* 0x000fe40008000000 */
[----:B------:R-:W-:-:S04]  /*3990*/  USEL UR7, UR7, URZ, UP0 ;  /* 0x000000ff07077287 */ /* 0x000fc80008000000 */
[----:B------:R-:W-:Y:S01]  /*39a0*/  ULEA UR7, UR7, UR6, 0x3 ;  /* 0x0000000607077291 */ /* 0x000fe2000f8e18ff */
[----:B-1----:R-:W-:-:S04]  /*39b0*/  LOP3.LUT R2, R12, UR8, RZ, 0x3c, !PT ;  /* 0x000000080c027c12 */ /* 0x002fc8000f8e3cff */
[----:B------:R-:W-:-:S04]  /*39c0*/  SHF.L.U32 R0, R2, 0x1f, RZ ;  /* 0x0000001f02007819 */ /* 0x000fc800000006ff */
[----:B------:R-:W1:Y:S02]  /*39d0*/  SYNCS.PHASECHK.TRANS64 P0, [UR7+0x160], R0 ;  /* 0x00016000ff0075a7 */ /* 0x000e640008001007 */
[----:B-1----:R-:W-:Y:S05]  /*39e0*/  @P0 EXIT ;  /* 0x000000000000094d */ /* 0x002fea0003800000 */
[----:B------:R-:W-:Y:S02]  /*39f0*/  SHF.L.U32 R2, R2, 0x1f, RZ ;  /* 0x0000001f02027819 */ /* 0x000fe400000006ff */
[----:B------:R-:W-:-:S07]  /*3a00*/  MOV R0, UR7 ;  /* 0x0000000700007c02 */ /* 0x000fce0008000f00 */
.L_x_68:
[----:B-1----:R1:W2:Y:S02]  /*3a10*/  SYNCS.PHASECHK.TRANS64.TRYWAIT P0, [R0+URZ+0x160], R2 ;  /* 0x00016002000075a7 */ /* 0x0022a400080011ff */
[----:B--2---:R-:W-:Y:S05]  /*3a20*/  @!P0 NANOSLEEP.SYNCS 0x989680 ;  /* 0x009896800000895d */ /* 0x004fea0003900000 */
[----:B------:R-:W2:Y:S02]  /*3a30*/  @!P0 SYNCS.PHASECHK.TRANS64 P0, [R0+URZ+0x160], R2 ;  /* 0x00016002000085a7 */ /* 0x000ea400080010ff */
[----:B--2---:R-:W-:Y:S05]  /*3a40*/  @P0 EXIT ;  /* 0x000000000000094d */ /* 0x004fea0003800000 */
[----:B------:R-:W-:Y:S05]  /*3a50*/  BRA `(.L_x_68) ;  /* 0xfffffffc00ec7947 */ /* 0x000fea000383ffff */
.L_x_61:
[----:B------:R-:W-:Y:S05]  /*3a60*/  BRA.U UP4, `(.L_x_69) ;  /* 0x0000001104dc7547 */ /* 0x000fea000b800000 */
[----:B------:R-:W1:Y:S01]  /*3a70*/  S2UR UR7, SR_CgaCtaId ;  /* 0x00000000000779c3 */ /* 0x000e620000008800 */
[----:B------:R-:W-:Y:S01]  /*3a80*/  UMOV UR4, 0x40 ;  /* 0x0000004000047882 */ /* 0x000fe20000000000 */
[----:B------:R-:W-:Y:S01]  /*3a90*/  NOP ;  /* 0x0000000000007918 */ /* 0x000fe20000000000 */
[----:B------:R-:W-:Y:S01]  /*3aa0*/  UMOV UR6, 0x400 ;  /* 0x0000040000067882 */ /* 0x000fe20000000000 */
[----:B-1----:R-:W-:Y:S02]  /*3ab0*/  ULEA UR5, UR7, UR4, 0x18 ;  /* 0x0000000407057291 */ /* 0x002fe4000f8ec0ff */
[----:B------:R-:W-:-:S07]  /*3ac0*/  ULEA UR6, UR7, UR6, 0x18 ;  /* 0x0000000607067291 */ /* 0x000fce000f8ec0ff */
[----:B------:R-:W1:Y:S02]  /*3ad0*/  LDS.U8 R3, [UR5+0x1c] ;  /* 0x00001c05ff037984 */ /* 0x000e640008000000 */
[----:B-1----:R-:W-:-:S13]  /*3ae0*/  ISETP.NE.AND P0, PT, R3, RZ, PT ;  /* 0x000000ff0300720c */ /* 0x002fda0003f05270 */
[----:B------:R-:W-:Y:S05]  /*3af0*/  @P0 BRA `(.L_x_70) ;  /* 0x0000000400080947 */ /* 0x000fea0003800000 */
[----:B------:R-:W-:Y:S02]  /*3b00*/  UISETP.NE.U32.AND UP1, UPT, UR46, 0x1, UPT ;  /* 0x000000012e00788c */ /* 0x000fe4000bf25070 */
[----:B------:R-:W-:-:S07]  /*3b10*/  UIADD3 UR7, UPT, UPT, UR5, 0x8, URZ ;  /* 0x0000000805077890 */ /* 0x000fce000fffe0ff */
[----:B------:R-:W-:Y:S05]  /*3b20*/  BRA.U !UP1, `(.L_x_71) ;  /* 0x00000001099c7547 */ /* 0x000fea000b800000 */
[----:B------:R-:W-:Y:S01]  /*3b30*/  ELECT P0, URZ, PT ;  /* 0x0000000000ff782f */ /* 0x000fe20003800000 */
[----:B------:R-:W-:-:S12]  /*3b40*/  BSSY B0, `(.L_x_71) ;  /* 0x0000025000007945 */ /* 0x000fd80003800000 */
[----:B------:R-:W-:Y:S05]  /*3b50*/  @!P0 BRA `(.L_x_72) ;  /* 0x00000000008c8947 */ /* 0x000fea0003800000 */
[----:B------:R-:W-:-:S05]  /*3b60*/  UMOV UR4, 0x10 ;  /* 0x0000001000047882 */ /* 0x000fca0000000000 */
[----:B------:R-:W-:Y:S04]  /*3b70*/  DEPBAR.LE SB1, 0x36 ;  /* 0x00009d800000791a */ /* 0x000fe80000000000 */
[----:B------:R-:W1:Y:S02]  /*3b80*/  UTCATOMSWS.2CTA.FIND_AND_SET.ALIGN UP0, UR4, UR4 ;  /* 0x00000004000475e3 */ /* 0x000e640008200800 */
[----:B-1----:R-:W-:Y:S01]  /*3b90*/  MOV R10, UR4 ;  /* 0x00000004000a7c02 */ /* 0x002fe20008000f00 */
[----:B------:R-:W-:Y:S06]  /*3ba0*/  BRA.U UP0, `(.L_x_73) ;  /* 0x0000000100187547 */ /* 0x000fec000b800000 */
.L_x_74:
[----:B------:R-:W-:Y:S05]  /*3bb0*/  NANOSLEEP 0x64 ;  /* 0x000000640000795d */ /* 0x000fea0003800000 */
[----:B------:R-:W-:-:S05]  /*3bc0*/  UMOV UR4, 0x10 ;  /* 0x0000001000047882 */ /* 0x000fca0000000000 */
[----:B------:R-:W-:Y:S04]  /*3bd0*/  DEPBAR.LE SB1, 0x36 ;  /* 0x00009d800000791a */ /* 0x000fe80000000000 */
[----:B------:R-:W1:Y:S02]  /*3be0*/  UTCATOMSWS.2CTA.FIND_AND_SET.ALIGN UP0, UR4, UR4 ;  /* 0x00000004000475e3 */ /* 0x000e640008200800 */
[----:B-1----:R-:W-:Y:S01]  /*3bf0*/  MOV R10, UR4 ;  /* 0x00000004000a7c02 */ /* 0x002fe20008000f00 */
[----:B------:R-:W-:Y:S05]  /*3c00*/  BRA.U !UP0, `(.L_x_74) ;  /* 0xfffffffd08e87547 */ /* 0x000fea000b83ffff */
.L_x_73:
[----:B------:R-:W1:Y:S01]  /*3c10*/  LDS R6, [UR5+0x10] ;  /* 0x00001005ff067984 */ /* 0x000e620008000800 */
[----:B------:R-:W-:Y:S01]  /*3c20*/  IMAD.U32 R3, RZ, RZ, UR6 ;  /* 0x00000006ff037e24 */ /* 0x000fe2000f8e00ff */
[----:B------:R-:W-:-:S03]  /*3c30*/  MOV R4, UR45 ;  /* 0x0000002d00047c02 */ /* 0x000fc60008000f00 */
[----:B------:R-:W-:Y:S01]  /*3c40*/  VIADD R3, R3, 0x200 ;  /* 0x0000020003037836 */ /* 0x000fe20000000000 */
[----:B-1----:R-:W-:-:S04]  /*3c50*/  SHF.L.U32 R6, R6, 0x1f, RZ ;  /* 0x0000001f06067819 */ /* 0x002fc800000006ff */
[----:B------:R-:W1:Y:S02]  /*3c60*/  SYNCS.PHASECHK.TRANS64.TRYWAIT P0, [UR5+0x8], R6 ;  /* 0x00000806ff0075a7 */ /* 0x000e640008001105 */
[----:B-1----:R-:W-:Y:S05]  /*3c70*/  @P0 BRA `(.L_x_75) ;  /* 0x0000000000080947 */ /* 0x002fea0003800000 */
[----:B------:R-:W1:Y:S02]  /*3c80*/  SYNCS.PHASECHK.TRANS64.TRYWAIT P0, [UR5+0x8], R6 ;  /* 0x00000806ff0075a7 */ /* 0x000e640008001105 */
[----:B-1----:R-:W-:Y:S05]  /*3c90*/  @!P0 BRA `(.L_x_76) ;  /* 0x0000005000988947 */ /* 0x002fea0003800000 */
.L_x_75:
[----:B------:R-:W-:Y:S01]  /*3ca0*/  PRMT R4, R4, 0x654, R3 ;  /* 0x0000065404047816 */ /* 0x000fe20000000003 */
[----:B------:R-:W-:Y:S01]  /*3cb0*/  HFMA2 R3, -RZ, RZ, 0, 5.9604644775390625e-08 ;  /* 0x00000001ff037431 */ /* 0x000fe200000001ff */
[----:B------:R-:W-:Y:S01]  /*3cc0*/  UPRMT UR4, UR45, 0x654, UR7 ;  /* 0x000006542d047896 */ /* 0x000fe20008000007 */
[----:B------:R-:W-:Y:S02]  /*3cd0*/  IMAD.MOV.U32 R8, RZ, RZ, 0xffff ;  /* 0x0000ffffff087424 */ /* 0x000fe400078e00ff */
[----:B-1----:R-:W-:Y:S02]  /*3ce0*/  IMAD.MOV.U32 R6, RZ, RZ, 0x4 ;  /* 0x00000004ff067424 */ /* 0x002fe400078e00ff */
[----:B------:R-:W-:Y:S01]  /*3cf0*/  IMAD.SHL.U32 R9, R10, 0x20, RZ ;  /* 0x000000200a097824 */ /* 0x000fe200078e00ff */
[----:B------:R-:W-:Y:S02]  /*3d00*/  MOV R5, UR4 ;  /* 0x0000000400057c02 */ /* 0x000fe40008000f00 */
[-C--:B------:R-:W-:Y:S01]  /*3d10*/  SHF.L.U32 R8, R8, R10.reuse, RZ ;  /* 0x0000000a08087219 */ /* 0x080fe200000006ff */
[----:B------:R1:W-:Y:S01]  /*3d20*/  SYNCS.ARRIVE.TRANS64.RED RZ, [UR4], R6 ;  /* 0x00000006ffff79a7 */ /* 0x0003e20008000404 */
[----:B------:R-:W-:Y:S01]  /*3d30*/  SHF.L.U32 R7, R3, R10, RZ ;  /* 0x0000000a03077219 */ /* 0x000fe200000006ff */
[----:B------:R1:W-:Y:S04]  /*3d40*/  STS [UR6+0x200], R9 ;  /* 0x00020009ff007988 */ /* 0x0003e80008000806 */
[----:B------:R1:W-:Y:S04]  /*3d50*/  STAS [R4.64], R10 ;  /* 0x0000000a04007dbd */ /* 0x0003e8000c0008ff */
[----:B------:R1:W-:Y:S04]  /*3d60*/  ATOMS.OR RZ, [UR5+0x14], R8 ;  /* 0x00001408ffff798c */ /* 0x0003e8000b000005 */
[----:B------:R1:W-:Y:S04]  /*3d70*/  ATOMS.OR RZ, [UR5+0x18], R7 ;  /* 0x00001807ffff798c */ /* 0x0003e8000b000005 */
[----:B------:R1:W-:Y:S02]  /*3d80*/  ATOMS.XOR RZ, [UR5+0x10], R3 ;  /* 0x00001003ffff798c */ /* 0x0003e4000b800005 */
.L_x_72:
[----:B------:R-:W-:Y:S05]  /*3d90*/  BSYNC B0 ;  /* 0x0000000000007941 */ /* 0x000fea0003800000 */
.L_x_71:
[----:B------:R-:W-:Y:S05]  /*3da0*/  BRA.U UP1, `(.L_x_77) ;  /* 0x00000001016c7547 */ /* 0x000fea000b800000 */
[----:B------:R-:W-:-:S03]  /*3db0*/  UMOV UR4, 0xffffffff ;  /* 0xffffffff00047882 */ /* 0x000fc60000000000 */
[----:B------:R-:W-:Y:S05]  /*3dc0*/  BRA.DIV UR4, `(.L_x_78) ;  /* 0x0000005204647947 */ /* 0x000fea000b800000 */
[----:B------:R-:W-:-:S13]  /*3dd0*/  ELECT P6, URZ, PT ;  /* 0x0000000000ff782f */ /* 0x000fda00038c0000 */
.L_x_190:
[----:B------:R-:W-:Y:S05]  /*3de0*/  @!P6 BRA `(.L_x_77) ;  /* 0x00000000005ce947 */ /* 0x000fea0003800000 */
[----:B-1----:R-:W1:Y:S02]  /*3df0*/  LDS R4, [UR5+0x10] ;  /* 0x00001005ff047984 */ /* 0x002e640008000800 */
[----:B-1----:R-:W-:-:S04]  /*3e00*/  SHF.L.U32 R4, R4, 0x1f, RZ ;  /* 0x0000001f04047819 */ /* 0x002fc800000006ff */
[----:B------:R-:W1:Y:S02]  /*3e10*/  SYNCS.PHASECHK.TRANS64.TRYWAIT P0, [UR5+0x8], R4 ;  /* 0x00000804ff0075a7 */ /* 0x000e640008001105 */
[----:B-1----:R-:W-:Y:S05]  /*3e20*/  @P0 BRA `(.L_x_79) ;  /* 0x0000000000080947 */ /* 0x002fea0003800000 */
[----:B------:R-:W1:Y:S02]  /*3e30*/  SYNCS.PHASECHK.TRANS64.TRYWAIT P0, [UR5+0x8], R4 ;  /* 0x00000804ff0075a7 */ /* 0x000e640008001105 */
[----:B-1----:R-:W-:Y:S05]  /*3e40*/  @!P0 BRA `(.L_x_80) ;  /* 0x0000005000648947 */ /* 0x002fea0003800000 */
.L_x_79:
[----:B------:R-:W2:Y:S01]  /*3e50*/  LDS R6, [UR6+0x200] ;  /* 0x00020006ff067984 */ /* 0x000ea20008000800 */
[----:B-1----:R-:W-:Y:S02]  /*3e60*/  HFMA2 R3, -RZ, RZ, 0, 5.9604644775390625e-08 ;  /* 0x00000001ff037431 */ /* 0x002fe400000001ff */
[----:B------:R-:W-:Y:S01]  /*3e70*/  IMAD.MOV.U32 R4, RZ, RZ, 0xffff ;  /* 0x0000ffffff047424 */ /* 0x000fe200078e00ff */
[----:B------:R-:W-:Y:S01]  /*3e80*/  UPRMT UR4, UR45, 0x654, UR7 ;  /* 0x000006542d047896 */ /* 0x000fe20008000007 */
[----:B--2---:R-:W-:-:S03]  /*3e90*/  IMAD.SHL.U32 R5, R6, 0x20, RZ ;  /* 0x0000002006057824 */ /* 0x004fc600078e00ff */
[-C--:B------:R-:W-:Y:S02]  /*3ea0*/  SHF.L.U32 R4, R4, R6.reuse, RZ ;  /* 0x0000000604047219 */ /* 0x080fe400000006ff */
[----:B------:R-:W-:Y:S01]  /*3eb0*/  SHF.L.U32 R6, R3, R6, RZ ;  /* 0x0000000603067219 */ /* 0x000fe200000006ff */
[----:B------:R2:W-:Y:S04]  /*3ec0*/  STS [UR6+0x200], R5 ;  /* 0x00020005ff007988 */ /* 0x0005e80008000806 */
[----:B------:R2:W-:Y:S04]  /*3ed0*/  ATOMS.OR RZ, [UR5+0x14], R4 ;  /* 0x00001404ffff798c */ /* 0x0005e8000b000005 */
[----:B------:R2:W-:Y:S01]  /*3ee0*/  ATOMS.OR RZ, [UR5+0x18], R6 ;  /* 0x00001806ffff798c */ /* 0x0005e2000b000005 */
[----:B------:R-:W-:Y:S03]  /*3ef0*/  SYNCS.ARRIVE.TRANS64.RED.A1T0 RZ, [UR4], RZ ;  /* 0x000000ffffff79a7 */ /* 0x000fe60008100404 */
[----:B------:R2:W-:Y:S01]  /*3f00*/  ATOMS.XOR RZ, [UR5+0x10], R3 ;  /* 0x00001003ffff798c */ /* 0x0005e2000b800005 */
[----:B------:R-:W-:Y:S05]  /*3f10*/  BRA `(.L_x_77) ;  /* 0x0000000000107947 */ /* 0x000fea0003800000 */
.L_x_70:
[----:B------:R-:W-:Y:S02]  /*3f20*/  MOV R3, 0xffffffff ;  /* 0xffffffff00037802 */ /* 0x000fe40000000f00 */
[----:B------:R-:W-:-:S03]  /*3f30*/  MOV R4, 0x3f60 ;  /* 0x00003f6000047802 */ /* 0x000fc60000000f00 */
[----:B------:R1:W-:Y:S04]  /*3f40*/  STS [UR6+0x200], R3 ;  /* 0x00020003ff007988 */ /* 0x0003e80008000806 */
[----:B-1---5:R-:W-:Y:S05]  /*3f50*/  CALL.REL.NOINC `($__internal_1_$__cuda_sm10x_tcgen05_guardrail_trap_phase_invalid_during_alloc) ;  /* 0x0000005400c47944 */ /* 0x022fea0003c00000 */
.L_x_77:
[----:B------:R-:W-:Y:S05]  /*3f60*/  WARPSYNC.ALL ;  /* 0x0000000000007948 */ /* 0x000fea0003800000 */
[----:B------:R-:W3:Y:S01]  /*3f70*/  S2UR UR4, SR_CgaCtaId ;  /* 0x00000000000479c3 */ /* 0x000ee20000008800 */
[----:B------:R-:W-:Y:S01]  /*3f80*/  UMOV UR26, 0x400 ;  /* 0x00000400001a7882 */ /* 0x000fe20000000000 */
[----:B------:R-:W-:-:S06]  /*3f90*/  NOP ;  /* 0x0000000000007918 */ /* 0x000fcc0000000000 */
[----:B------:R-:W-:Y:S06]  /*3fa0*/  BAR.ARV 0x6, 0xa0 ;  /* 0x0182800000007b1d */ /* 0x000fec0000002000 */
[----:B------:R-:W4:Y:S01]  /*3fb0*/  LDCU UR6, c[0x0][0x38c] ;  /* 0x00007180ff0677ac */ /* 0x000f220008000800 */
[----:B------:R-:W-:Y:S01]  /*3fc0*/  LOP3.LUT R0, R0, 0xffff, RZ, 0xc0, !PT ;  /* 0x0000ffff00007812 */ /* 0x000fe200078ec0ff */
[----:B-1----:R-:W-:Y:S01]  /*3fd0*/  IMAD.MOV.U32 R9, RZ, RZ, 0x1 ;  /* 0x00000001ff097424 */ /* 0x002fe200078e00ff */
[----:B------:R-:W-:Y:S01]  /*3fe0*/  LOP3.LUT R2, R2, 0xffff, RZ, 0xc0, !PT ;  /* 0x0000ffff02027812 */ /* 0x000fe200078ec0ff */
[----:B------:R-:W-:Y:S01]  /*3ff0*/  IMAD.MOV.U32 R8, RZ, RZ, RZ ;  /* 0x000000ffff087224 */ /* 0x000fe200078e00ff */
[----:B------:R-:W-:Y:S01]  /*4000*/  R2UR UR42, R0 ;  /* 0x00000000002a72ca */ /* 0x000fe200000e0000 */
[----:B------:R-:W-:Y:S01]  /*4010*/  UMOV UR32, URZ ;  /* 0x000000ff00207c82 */ /* 0x000fe20008000000 */
[----:B------:R-:W-:Y:S01]  /*4020*/  R2UR UR28, R2 ;  /* 0x00000000021c72ca */ /* 0x000fe200000e0000 */
[----:B------:R-:W-:Y:S01]  /*4030*/  UMOV UR23, URZ ;  /* 0x000000ff00177c82 */ /* 0x000fe20008000000 */
[----:B------:R-:W-:Y:S01]  /*4040*/  UMOV UR22, URZ ;  /* 0x000000ff00167c82 */ /* 0x000fe20008000000 */
[----:B---3--:R-:W-:-:S02]  /*4050*/  ULEA UR26, UR4, UR26, 0x18 ;  /* 0x0000001a041a7291 */ /* 0x008fc4000f8ec0ff */
[----:B------:R-:W-:Y:S02]  /*4060*/  UISETP.NE.AND UP3, UPT, UR46, URZ, UPT ;  /* 0x000000ff2e00728c */ /* 0x000fe4000bf65270 */
[----:B------:R-:W-:Y:S02]  /*4070*/  UIADD3 UR5, UPT, UPT, UR26, 0x3400, URZ ;  /* 0x000034001a057890 */ /* 0x000fe4000fffe0ff */
[----:B------:R-:W-:Y:S02]  /*4080*/  UIADD3 UR4, UPT, UPT, UR26, 0x25400, URZ ;  /* 0x000254001a047890 */ /* 0x000fe4000fffe0ff */
[----:B----4-:R-:W-:Y:S01]  /*4090*/  UIADD3 UR6, UPT, UPT, UR6, 0x3f, URZ ;  /* 0x0000003f06067890 */ /* 0x010fe2000fffe0ff */
[----:B--2---:R-:W1:Y:S01]  /*40a0*/  LDS R3, [UR26+0x200] ;  /* 0x0002001aff037984 */ /* 0x004e620008000800 */
[----:B------:R-:W-:Y:S02]  /*40b0*/  USHF.R.U32.HI UR5, URZ, 0x4, UR5 ;  /* 0x00000004ff057899 */ /* 0x000fe40008011605 */
[----:B------:R-:W-:-:S02]  /*40c0*/  USHF.R.S32.HI UR33, URZ, 0x1f, UR6 ;  /* 0x0000001fff217899 */ /* 0x000fc40008011406 */
[----:B------:R-:W-:Y:S02]  /*40d0*/  USHF.R.U32.HI UR4, URZ, 0x4, UR4 ;  /* 0x00000004ff047899 */ /* 0x000fe40008011604 */
[----:B------:R-:W-:Y:S02]  /*40e0*/  ULEA.HI UR33, UR33, UR6, URZ, 0x6 ;  /* 0x0000000621217291 */ /* 0x000fe4000f8f30ff */
[----:B------:R-:W-:Y:S02]  /*40f0*/  ULOP3.LUT UR5, UR5, 0x3fff, URZ, 0xc0, !UPT ;  /* 0x00003fff05057892 */ /* 0x000fe4000f8ec0ff */
[----:B------:R-:W-:Y:S02]  /*4100*/  USHF.R.S32.HI UR33, URZ, 0x6, UR33 ;  /* 0x00000006ff217899 */ /* 0x000fe40008011421 */
[----:B------:R-:W-:Y:S02]  /*4110*/  ULOP3.LUT UR30, UR4, 0x3fff, URZ, 0xc0, !UPT ;  /* 0x00003fff041e7892 */ /* 0x000fe4000f8ec0ff */
[----:B------:R-:W-:Y:S01]  /*4120*/  UISETP.LT.AND UP0, UPT, UR33, 0x1, UPT ;  /* 0x000000012100788c */ /* 0x000fe2000bf01270 */
[----:B------:R-:W-:Y:S01]  /*4130*/  UMOV UR40, 0x0 ;  /* 0x0000000000287882 */ /* 0x000fe20000000000 */
[----:B------:R-:W-:Y:S01]  /*4140*/  UMOV UR41, 0x8100010 ;  /* 0x0810001000297882 */ /* 0x000fe20000000000 */
[----:B------:R-:W-:-:S02]  /*4150*/  ULOP3.LUT UR29, UR5, 0x10000, URZ, 0xfc, !UPT ;  /* 0x00010000051d7892 */ /* 0x000fc4000f8efcff */
[----:B------:R-:W-:Y:S02]  /*4160*/  ULOP3.LUT UR30, UR30, 0x10000, URZ, 0xfc, !UPT ;  /* 0x000100001e1e7892 */ /* 0x000fe4000f8efcff */
[----:B------:R-:W-:Y:S01]  /*4170*/  USEL UR43, UR33, 0x1, !UP0 ;  /* 0x00000001212b7887 */ /* 0x000fe2000c000000 */
[----:B------:R-:W-:Y:S01]  /*4180*/  UMOV UR38, 0x0 ;  /* 0x0000000000267882 */ /* 0x000fe20000000000 */
[----:B------:R-:W-:Y:S01]  /*4190*/  UMOV UR39, 0x8100010 ;  /* 0x0810001000277882 */ /* 0x000fe20000000000 */
[----:B------:R-:W-:Y:S01]  /*41a0*/  UMOV UR36, 0x0 ;  /* 0x0000000000247882 */ /* 0x000fe20000000000 */
[----:B------:R-:W-:Y:S01]  /*41b0*/  UMOV UR37, 0x8100010 ;  /* 0x0810001000257882 */ /* 0x000fe20000000000 */
[----:B------:R-:W-:Y:S01]  /*41c0*/  UMOV UR34, 0x0 ;  /* 0x0000000000227882 */ /* 0x000fe20000000000 */
[----:B------:R-:W-:Y:S01]  /*41d0*/  UMOV UR35, 0x8100010 ;  /* 0x0810001000237882 */ /* 0x000fe20000000000 */
[----:B-1----:R-:W-:Y:S02]  /*41e0*/  R2UR UR44, R3 ;  /* 0x00000000032c72ca */ /* 0x002fe400000e0000 */
[----:B------:R-:W-:-:S13]  /*41f0*/  CS2R R2, SRZ ;  /* 0x0000000000027805 */ /* 0x000fda000001ff00 */
.L_x_88:
[C---:B------:R-:W-:Y:S02]  /*4200*/  LEA R0, R8.reuse, UR26, 0x3 ;  /* 0x0000001a08007c11 */ /* 0x040fe4000f8e18ff */
[----:B------:R-:W-:Y:S02]  /*4210*/  SHF.L.U32 R4, R3, 0x1f, RZ ;  /* 0x0000001f03047819 */ /* 0x000fe400000006ff */
[----:B------:R-:W-:Y:S02]  /*4220*/  LEA R5, R8, UR26, 0x4 ;  /* 0x0000001a08057c11 */ /* 0x000fe4000f8e20ff */
[----:B------:R-:W1:Y:S02]  /*4230*/  SYNCS.PHASECHK.TRANS64.TRYWAIT P0, [R0+URZ+0x150], R4 ;  /* 0x00015004000075a7 */ /* 0x000e6400080011ff */
[----:B-1-3--:R-:W-:Y:S05]  /*4240*/  @!P0 BRA `(.L_x_81) ;  /* 0x0000004c007c8947 */ /* 0x00afea0003800000 */
.L_x_191:
[----:B-1----:R-:W1:Y:S01]  /*4250*/  LDS.128 R4, [R5+0x1e0] ;  /* 0x0001e00005047984 */ /* 0x002e620000000c00 */
[----:B------:R-:W-:Y:S02]  /*4260*/  VIADD R0, R0, 0x160 ;  /* 0x0000016000007836 */ /* 0x000fe40000000000 */
[----:B------:R-:W-:Y:S01]  /*4270*/  VIADD R8, R8, 0x1 ;  /* 0x0000000108087836 */ /* 0x000fe20000000000 */
[----:B------:R-:W-:Y:S01]  /*4280*/  @!PT LDS RZ, [RZ] ;  /* 0x00000000fffff984 */ /* 0x000fe20000000800 */
[----:B------:R-:W-:Y:S01]  /*4290*/  @!PT LDS RZ, [RZ] ;  /* 0x00000000fffff984 */ /* 0x000fe20000000800 */
[----:B------:R-:W-:Y:S01]  /*42a0*/  @!PT LDS RZ, [RZ] ;  /* 0x00000000fffff984 */ /* 0x000fe20000000800 */
[----:B------:R-:W-:Y:S01]  /*42b0*/  @!PT LDS RZ, [RZ] ;  /* 0x00000000fffff984 */ /* 0x000fe20000000800 */
[----:B------:R2:W-:Y:S06]  /*42c0*/  MEMBAR.ALL.CTA ;  /* 0x0000000000007992 */ /* 0x0005ec0000008000 */
[----:B--2---:R-:W2:Y:S01]  /*42d0*/  FENCE.VIEW.ASYNC.S ;  /* 0x00000000000073c6 */ /* 0x004ea20000000000 */
[----:B------:R-:W-:-:S04]  /*42e0*/  PRMT R0, RZ, 0x654, R0 ;  /* 0x00000654ff007816 */ /* 0x000fc80000000000 */
[----:B--2---:R2:W-:Y:S01]  /*42f0*/  SYNCS.ARRIVE.TRANS64.RED.A1T0 RZ, [R0+URZ], RZ ;  /* 0x000000ff00ff79a7 */ /* 0x0045e200081004ff */
[----:B-1----:R-:W-:Y:S01]  /*4300*/  LOP3.LUT P1, RZ, R6, 0x1, RZ, 0xc0, !PT ;  /* 0x0000000106ff7812 */ /* 0x002fe2000782c0ff */
[----:B--2---:R-:W-:-:S12]  /*4310*/  BRA.U UP3, `(.L_x_82) ;  /* 0x0000000503087547 */ /* 0x004fd8000b800000 */
[----:B------:R-:W1:Y:S01]  /*4320*/  LDCU UR4, c[0x0][0x38c] ;  /* 0x00007180ff0477ac */ /* 0x000e620008000800 */
[----:B------:R-:W-:Y:S02]  /*4330*/  PLOP3.LUT P2, PT, PT, PT, PT, 0x80, 0x8 ;  /* 0x000000000008781c */ /* 0x000fe40003f4f070 */
[----:B------:R-:W-:Y:S01]  /*4340*/  SHF.L.U32 R4, R9, 0x1f, RZ ;  /* 0x0000001f09047819 */ /* 0x000fe200000006ff */
[----:B------:R-:W-:Y:S02]  /*4350*/  ULEA UR31, UR32, UR26, 0x3 ;  /* 0x0000001a201f7291 */ /* 0x000fe4000f8e18ff */
[----:B------:R-:W-:Y:S02]  /*4360*/  ULEA UR11, UR32, UR44, 0x5 ;  /* 0x0000002c200b7291 */ /* 0x000fe4000f8e28ff */
[----:B-1----:R-:W-:-:S06]  /*4370*/  UISETP.GE.AND UP0, UPT, UR4, 0x1, UPT ;  /* 0x000000010400788c */ /* 0x002fcc000bf06270 */
[----:B------:R-:W-:-:S05]  /*4380*/  PLOP3.LUT P0, PT, PT, PT, UP0, 0x80, 0x8 ;  /* 0x000000000008781c */ /* 0x000fca0003f0f008 */
[----:B------:R-:W-:-:S08]  /*4390*/  @UP0 ULEA UR4, UR23, UR26, 0x3 ;  /* 0x0000001a17040291 */ /* 0x000fd0000f8e18ff */
[----:B------:R-:W-:-:S04]  /*43a0*/  @P0 SHF.L.U32 R0, R2, 0x1f, RZ ;  /* 0x0000001f02000819 */ /* 0x000fc800000006ff */
[----:B------:R1:W2:Y:S01]  /*43b0*/  @P0 SYNCS.PHASECHK.TRANS64.TRYWAIT P2, [UR4], R0 ;  /* 0x00000000ff0005a7 */ /* 0x0002a20008041104 */
[----:B------:R-:W3:Y:S02]  /*43c0*/  SYNCS.PHASECHK.TRANS64.TRYWAIT P0, [UR31+0x190], R4 ;  /* 0x00019004ff0075a7 */ /* 0x000ee4000800111f */
[----:B-123--:R-:W-:Y:S05]  /*43d0*/  @!P0 BRA `(.L_x_83) ;  /* 0x0000004c002c8947 */ /* 0x00efea0003800000 */
.L_x_193:
[----:B------:R-:W-:Y:S01]  /*43e0*/  UMOV UR27, UR22 ;  /* 0x00000016001b7c82 */ /* 0x000fe20008000000 */
[----:B------:R-:W-:Y:S05]  /*43f0*/  BRA.U !UP0, `(.L_x_84) ;  /* 0x0000000108c07547 */ /* 0x000fea000b800000 */
[----:B------:R-:W-:Y:S02]  /*4400*/  UIADD3 UR27, UPT, UPT, UR43, UR22, URZ ;  /* 0x000000162b1b7290 */ /* 0x000fe4000fffe0ff */
[----:B------:R-:W-:Y:S01]  /*4410*/  UPLOP3.LUT UP2, UPT, UPT, UPT, UPT, 0x40, 0x4 ;  /* 0x000000000004789c */ /* 0x000fe20003f4e870 */
[----:B------:R-:W-:Y:S01]  /*4420*/  UMOV UR24, UR33 ;  /* 0x0000002100187c82 */ /* 0x000fe20008000000 */
[----:B------:R-:W-:-:S09]  /*4430*/  UMOV UR10, UR23 ;  /* 0x00000017000a7c82 */ /* 0x000fd20008000000 */
.L_x_87:
[----:B--2---:R-:W-:Y:S01]  /*4440*/  ULEA UR5, UR10, UR26, 0x3 ;  /* 0x0000001a0a057291 */ /* 0x004fe2000f8e18ff */
[----:B---3--:R-:W-:Y:S11]  /*4450*/  @P2 BRA `(.L_x_85) ;  /* 0x00000000000c2947 */ /* 0x008ff60003800000 */
[----:B-1----:R-:W-:Y:S04]  /*4460*/  SHF.L.U32 R4, R2, 0x1f, RZ ;  /* 0x0000001f02047819 */ /* 0x002fe800000006ff */
[----:B------:R-:W1:Y:S02]  /*4470*/  SYNCS.PHASECHK.TRANS64.TRYWAIT P0, [UR5], R4 ;  /* 0x00000004ff0075a7 */ /* 0x000e640008001105 */
[----:B-1----:R-:W-:Y:S05]  /*4480*/  @!P0 BRA `(.L_x_86) ;  /* 0x0000004c00188947 */ /* 0x002fea0003800000 */
.L_x_85:
[----:B------:R-:W-:Y:S01]  /*4490*/  UISETP.NE.AND UP0, UPT, UR24, 0x1, UPT ;  /* 0x000000011800788c */ /* 0x000fe2000bf05270 */
[----:B------:R-:W-:Y:S01]  /*44a0*/  PLOP3.LUT P2, PT, PT, PT, PT, 0x80, 0x8 ;  /* 0x000000000008781c */ /* 0x000fe20003f4f070 */
[----:B------:R-:W-:Y:S02]  /*44b0*/  UIADD3 UR4, UPT, UPT, UR10, 0x1, URZ ;  /* 0x000000010a047890 */ /* 0x000fe4000fffe0ff */
[----:B------:R-:W-:Y:S02]  /*44c0*/  UIADD3 UR25, UPT, UPT, UR5, 0x88, URZ ;  /* 0x0000008805197890 */ /* 0x000fe4000fffe0ff */
[----:B------:R-:W-:Y:S01]  /*44d0*/  UISETP.NE.AND UP1, UPT, UR4, 0x11, UPT ;  /* 0x000000110400788c */ /* 0x000fe2000bf25270 */
[----:B------:R-:W-:Y:S01]  /*44e0*/  PLOP3.LUT P0, PT, PT, PT, UP0, 0x80, 0x8 ;  /* 0x000000000008781c */ /* 0x000fe20003f0f008 */
[----:B------:R-:W-:Y:S02]  /*44f0*/  UIADD3 UR22, UPT, UPT, UR22, 0x1, URZ ;  /* 0x0000000116167890 */ /* 0x000fe4000fffe0ff */
[----:B------:R-:W-:Y:S02]  /*4500*/  USEL UR6, URZ, 0x1, UP1 ;  /* 0x00000001ff067887 */ /* 0x000fe40008800000 */
[----:B------:R-:W-:Y:S02]  /*4510*/  USEL UR23, UR4, URZ, UP1 ;  /* 0x000000ff04177287 */ /* 0x000fe40008800000 */
[----:B------:R-:W-:Y:S02]  /*4520*/  UIADD3 UR24, UPT, UPT, UR24, -0x1, URZ ;  /* 0xffffffff18187890 */ /* 0x000fe4000fffe0ff */
[----:B------:R-:W-:Y:S01]  /*4530*/  @UP0 ULEA UR4, UR23, UR26, 0x3 ;  /* 0x0000001a17040291 */ /* 0x000fe2000f8e18ff */
[----:B------:R-:W-:Y:S01]  /*4540*/  LOP3.LUT R2, R2, UR6, RZ, 0x3c, !PT ;  /* 0x0000000602027c12 */ /* 0x000fe2000f8e3cff */
[----:B------:R-:W-:Y:S02]  /*4550*/  ULEA UR6, UR10, UR30, 0x8 ;  /* 0x0000001e0a067291 */ /* 0x000fe4000f8e40ff */
[----:B------:R-:W-:Y:S01]  /*4560*/  UISETP.NE.AND UP0, UPT, UR22, UR27, UPT ;  /* 0x0000001b1600728c */ /* 0x000fe2000bf05270 */
[----:B-1----:R-:W-:Y:S01]  /*4570*/  @P0 SHF.L.U32 R0, R2, 0x1f, RZ ;  /* 0x0000001f02000819 */ /* 0x002fe200000006ff */
[----:B------:R-:W-:Y:S02]  /*4580*/  UIADD3 UR20, UPT, UPT, UR6, 0x2, URZ ;  /* 0x0000000206147890 */ /* 0x000fe4000fffe0ff */
[----:B------:R-:W-:Y:S01]  /*4590*/  UIADD3 UR16, UPT, UPT, UR6, 0x4, URZ ;  /* 0x0000000406107890 */ /* 0x000fe2000fffe0ff */
[----:B------:R2:W3:Y:S01]  /*45a0*/  @P0 SYNCS.PHASECHK.TRANS64.TRYWAIT P2, [UR4], R0 ;  /* 0x00000000ff0005a7 */ /* 0x0004e20008041104 */
[----:B------:R-:W-:Y:S02]  /*45b0*/  ULEA UR4, UR10, UR29, 0x9 ;  /* 0x0000001d0a047291 */ /* 0x000fe4000f8e48ff */
[----:B------:R-:W-:Y:S02]  /*45c0*/  UIADD3 UR12, UPT, UPT, UR6, 0x6, URZ ;  /* 0x00000006060c7890 */ /* 0x000fe4000fffe0ff */
[----:B------:R-:W-:Y:S02]  /*45d0*/  UIADD3 UR18, UPT, UPT, UR4, 0x2, URZ ;  /* 0x0000000204127890 */ /* 0x000fe4000fffe0ff */
[----:B------:R-:W-:Y:S02]  /*45e0*/  UIADD3 UR14, UPT, UPT, UR4, 0x4, URZ ;  /* 0x00000004040e7890 */ /* 0x000fe4000fffe0ff */
[----:B------:R-:W-:Y:S01]  /*45f0*/  UIADD3 UR8, UPT, UPT, UR4, 0x6, URZ ;  /* 0x0000000604087890 */ /* 0x000fe2000fffe0ff */
[----:B------:R-:W-:Y:S01]  /*4600*/  UMOV UR7, 0x40004040 ;  /* 0x4000404000077882 */ /* 0x000fe20000000000 */
[----:B------:R-:W-:Y:S01]  /*4610*/  UMOV UR5, 0x40004040 ;  /* 0x4000404000057882 */ /* 0x000fe20000000000 */
[----:B------:R-:W-:Y:S01]  /*4620*/  UMOV UR21, 0x40004040 ;  /* 0x4000404000157882 */ /* 0x000fe20000000000 */
[----:B------:R2:W-:Y:S01]  /*4630*/  UTCHMMA.2CTA gdesc[UR4], gdesc[UR6], tmem[UR11], tmem[UR40], idesc[UR41], UP2 ;  /* 0x00ff2806040075ea */ /* 0x0005e2000920000b */
[----:B------:R-:W-:Y:S01]  /*4640*/  UPLOP3.LUT UP2, UPT, UPT, UPT, UPT, 0x80, 0x8 ;  /* 0x000000000008789c */ /* 0x000fe20003f4f070 */
[----:B------:R-:W-:Y:S01]  /*4650*/  UMOV UR19, 0x40004040 ;  /* 0x4000404000137882 */ /* 0x000fe20000000000 */
[----:B------:R-:W-:Y:S01]  /*4660*/  UMOV UR17, 0x40004040 ;  /* 0x4000404000117882 */ /* 0x000fe20000000000 */
[----:B------:R2:W-:Y:S01]  /*4670*/  UTCHMMA.2CTA gdesc[UR18], gdesc[UR20], tmem[UR11], tmem[UR38], idesc[UR39], UPT ;  /* 0x00ff2614120075ea */ /* 0x0005e2000ba0000b */
[----:B------:R-:W-:Y:S01]  /*4680*/  UMOV UR15, 0x40004040 ;  /* 0x40004040000f7882 */ /* 0x000fe20000000000 */
[----:B------:R-:W-:Y:S01]  /*4690*/  UMOV UR13, 0x40004040 ;  /* 0x40004040000d7882 */ /* 0x000fe20000000000 */
[----:B------:R-:W-:Y:S01]  /*46a0*/  UMOV UR9, 0x40004040 ;  /* 0x4000404000097882 */ /* 0x000fe20000000000 */
[----:B------:R2:W-:Y:S01]  /*46b0*/  UTCHMMA.2CTA gdesc[UR14], gdesc[UR16], tmem[UR11], tmem[UR36], idesc[UR37], UPT ;  /* 0x00ff24100e0075ea */ /* 0x0005e2000ba0000b */
[----:B------:R2:W-:Y:S01]  /*46c0*/  UTCHMMA.2CTA gdesc[UR8], gdesc[UR12], tmem[UR11], tmem[UR34], idesc[UR35], UPT ;  /* 0x00ff220c080075ea */ /* 0x0005e2000ba0000b */
[----:B------:R2:W-:Y:S01]  /*46d0*/  UTCBAR.2CTA.MULTICAST [UR25], URZ, UR28 ;  /* 0x000000ff190073e9 */ /* 0x0005e2000820081c */
[----:B------:R-:W-:Y:S01]  /*46e0*/  UMOV UR10, UR23 ;  /* 0x00000017000a7c82 */ /* 0x000fe20008000000 */
[----:B------:R-:W-:Y:S05]  /*46f0*/  BRA.U UP0, `(.L_x_87) ;  /* 0xfffffffd00507547 */ /* 0x000fea000b83ffff */
.L_x_84:
[----:B--2---:R-:W-:Y:S01]  /*4700*/  UIADD3 UR4, UPT, UPT, UR31, 0x170, URZ ;  /* 0x000001701f047890 */ /* 0x004fe2000fffe0ff */
[----:B------:R-:W-:-:S08]  /*4710*/  UMOV UR22, UR27 ;  /* 0x0000001b00167c82 */ /* 0x000fd00008000000 */
[----:B------:R2:W-:Y:S01]  /*4720*/  UTCBAR.2CTA.MULTICAST [UR4], URZ, UR42 ;  /* 0x000000ff040073e9 */ /* 0x0005e2000820082a */
[----:B------:R-:W-:Y:S02]  /*4730*/  NOP ;  /* 0x0000000000007918 */ /* 0x000fe40000000000 */
.L_x_82:
[----:B--2---:R-:W-:Y:S01]  /*4740*/  UIADD3 UR4, UPT, UPT, UR32, 0x1, URZ ;  /* 0x0000000120047890 */ /* 0x004fe2000fffe0ff */
[----:B------:R-:W-:-:S03]  /*4750*/  ISETP.NE.AND P0, PT, R8, 0x2, PT ;  /* 0x000000020800780c */ /* 0x000fc60003f05270 */
[----:B------:R-:W-:Y:S01]  /*4760*/  UISETP.NE.AND UP0, UPT, UR4, 0x4, UPT ;  /* 0x000000040400788c */ /* 0x000fe2000bf05270 */
[----:B-1----:R-:W-:Y:S02]  /*4770*/  SEL R0, RZ, 0x1, P0 ;  /* 0x00000001ff007807 */ /* 0x002fe40000000000 */
[----:B------:R-:W-:Y:S01]  /*4780*/  SEL R8, R8, RZ, P0 ;  /* 0x000000ff08087207 */ /* 0x000fe20000000000 */
[----:B------:R-:W-:Y:S01]  /*4790*/  USEL UR5, URZ, 0x1, UP0 ;  /* 0x00000001ff057887 */ /* 0x000fe20008000000 */
[----:B------:R-:W-:Y:S01]  /*47a0*/  LOP3.LUT R3, R3, R0, RZ, 0x3c, !PT ;  /* 0x0000000003037212 */ /* 0x000fe200078e3cff */
[----:B------:R-:W-:-:S04]  /*47b0*/  USEL UR32, UR4, URZ, UP0 ;  /* 0x000000ff04207287 */ /* 0x000fc80008000000 */
[----:B------:R-:W-:Y:S01]  /*47c0*/  LOP3.LUT R9, R9, UR5, RZ, 0x3c, !PT ;  /* 0x0000000509097c12 */ /* 0x000fe2000f8e3cff */
[----:B------:R-:W-:Y:S07]  /*47d0*/  @P1 BRA `(.L_x_88) ;  /* 0xfffffff800881947 */ /* 0x000fee000383ffff */
[----:B------:R-:W1:Y:S01]  /*47e0*/  S2UR UR8, SR_CgaCtaId ;  /* 0x00000000000879c3 */ /* 0x000e620000008800 */
[----:B------:R-:W-:Y:S01]  /*47f0*/  ELECT P0, URZ, PT ;  /* 0x0000000000ff782f */ /* 0x000fe20003800000 */
[----:B------:R-:W-:Y:S01]  /*4800*/  HFMA2 R0, -RZ, RZ, 0, 5.9604644775390625e-08 ;  /* 0x00000001ff007431 */ /* 0x000fe200000001ff */
[----:B------:R-:W-:-:S05]  /*4810*/  UMOV UR4, 0x40 ;  /* 0x0000004000047882 */ /* 0x000fca0000000000 */
[----:B------:R-:W-:Y:S01]  /*4820*/  UVIRTCOUNT.DEALLOC.SMPOOL 0x80 ;  /* 0x000000800000784c */ /* 0x000fe20000000000 */
[----:B------:R-:W-:Y:S02]  /*4830*/  UISETP.NE.AND UP1, UPT, UR46, URZ, UPT ;  /* 0x000000ff2e00728c */ /* 0x000fe4000bf25270 */
[----:B-1----:R-:W-:-:S09]  /*4840*/  ULEA UR8, UR8, UR4, 0x18 ;  /* 0x0000000408087291 */ /* 0x002fd2000f8ec0ff */
[----:B------:R1:W-:Y:S01]  /*4850*/  @P0 STS.U8 [UR8+0x1c], R0 ;  /* 0x00001c00ff000988 */ /* 0x0003e20008000008 */
[----:B------:R-:W-:Y:S05]  /*4860*/  BRA.U UP1, `(.L_x_89) ;  /* 0x0000000101a07547 */ /* 0x000fea000b800000 */
[----:B------:R-:W-:Y:S01]  /*4870*/  UIADD3 UR7, UPT, UPT, UR26, 0x190, URZ ;  /* 0x000001901a077890 */ /* 0x000fe2000fffe0ff */
[----:B------:R-:W-:-:S03]  /*4880*/  SHF.L.U32 R2, R9, 0x1f, RZ ;  /* 0x0000001f09027819 */ /* 0x000fc600000006ff */
[----:B------:R-:W-:-:S09]  /*4890*/  ULEA UR4, UR32, UR7, 0x3 ;  /* 0x0000000720047291 */ /* 0x000fd2000f8e18ff */
[----:B------:R-:W2:Y:S02]  /*48a0*/  SYNCS.PHASECHK.TRANS64.TRYWAIT P0, [UR4], R2 ;  /* 0x00000002ff0075a7 */ /* 0x000ea40008001104 */
[----:B--2---:R-:W-:Y:S05]  /*48b0*/  @!P0 BRA `(.L_x_90) ;  /* 0x0000004800248947 */ /* 0x004fea0003800000 */
.L_x_196:
        /* <DEDUP_REMOVED lines=9> */
.L_x_198:
        /* <DEDUP_REMOVED lines=9> */
.L_x_200:
[----:B------:R-:W-:-:S04]  /*49e0*/  UIADD3 UR4, UPT, UPT, UR4, 0x1, URZ ;  /* 0x0000000104047890 */ /* 0x000fc8000fffe0ff */
[----:B------:R-:W-:-:S04]  /*49f0*/  UISETP.NE.AND UP0, UPT, UR4, 0x4, UPT ;  /* 0x000000040400788c */ /* 0x000fc8000bf05270 */
[----:B------:R-:W-:Y:S02]  /*4a00*/  USEL UR5, URZ, 0x1, UP0 ;  /* 0x00000001ff057887 */ /* 0x000fe40008000000 */
[----:B------:R-:W-:-:S04]  /*4a10*/  USEL UR4, UR4, URZ, UP0 ;  /* 0x000000ff04047287 */ /* 0x000fc80008000000 */
[----:B------:R-:W-:Y:S01]  /*4a20*/  ULEA UR4, UR4, UR7, 0x3 ;  /* 0x0000000704047291 */ /* 0x000fe2000f8e18ff */
[----:B------:R-:W-:-:S04]  /*4a30*/  LOP3.LUT R2, R2, UR5, RZ, 0x3c, !PT ;  /* 0x0000000502027c12 */ /* 0x000fc8000f8e3cff */
[----:B------:R-:W-:Y:S01]  /*4a40*/  SHF.L.U32 R2, R2, 0x1f, RZ ;  /* 0x0000001f02027819 */ /* 0x000fe200000006ff */
[----:B-1----:R-:W-:-:S04]  /*4a50*/  IMAD.U32 R0, RZ, RZ, UR4 ;  /* 0x00000004ff007e24 */ /* 0x002fc8000f8e00ff */
[----:B------:R1:W2:Y:S03]  /*4a60*/  SYNCS.PHASECHK.TRANS64.TRYWAIT P0, [R0+URZ], R2 ;  /* 0x00000002000075a7 */ /* 0x0002a600080011ff */
[----:B--2---:R-:W-:Y:S05]  /*4a70*/  @!P0 NANOSLEEP.SYNCS 0x989680 ;  /* 0x009896800000895d */ /* 0x004fea0003900000 */
[----:B------:R-:W2:Y:S02]  /*4a80*/  @!P0 SYNCS.PHASECHK.TRANS64 P0, [R0+URZ], R2 ;  /* 0x00000002000085a7 */ /* 0x000ea400080010ff */
[----:B--2---:R-:W-:Y:S05]  /*4a90*/  @P0 BRA `(.L_x_93) ;  /* 0x0000000000200947 */ /* 0x004fea0003800000 */
.L_x_94:
[----:B--2---:R2:W4:Y:S02]  /*4aa0*/  SYNCS.PHASECHK.TRANS64.TRYWAIT P0, [R0+URZ], R2 ;  /* 0x00000002000075a7 */ /* 0x00452400080011ff */
[----:B----4-:R-:W-:Y:S05]  /*4ab0*/  @!P0 NANOSLEEP.SYNCS 0x989680 ;  /* 0x009896800000895d */ /* 0x010fea0003900000 */
[----:B------:R-:W4:Y:S02]  /*4ac0*/  @!P0 SYNCS.PHASECHK.TRANS64 P0, [R0+URZ], R2 ;  /* 0x00000002000085a7 */ /* 0x000f2400080010ff */
[----:B----4-:R-:W-:Y:S05]  /*4ad0*/  @!P0 BRA `(.L_x_94) ;  /* 0xfffffffc00f08947 */ /* 0x010fea000383ffff */
[----:B------:R-:W-:Y:S05]  /*4ae0*/  BRA `(.L_x_93) ;  /* 0x00000000000c7947 */ /* 0x000fea0003800000 */
.L_x_89:
[----:B------:R-:W-:-:S04]  /*4af0*/  UIADD3 UR4, UPT, UPT, UR26, 0x1d0, URZ ;  /* 0x000001d01a047890 */ /* 0x000fc8000fffe0ff */
[----:B------:R-:W-:-:S09]  /*4b00*/  UPRMT UR4, UR45, 0x654, UR4 ;  /* 0x000006542d047896 */ /* 0x000fd20008000004 */
[----:B------:R-:W-:Y:S03]  /*4b10*/  SYNCS.ARRIVE.TRANS64.RED.A1T0 RZ, [UR4], RZ ;  /* 0x000000ffffff79a7 */ /* 0x000fe60008100404 */
.L_x_93:
[----:B-12---:R-:W-:Y:S01]  /*4b20*/  SHF.L.U32 R2, RZ, 0x1f, RZ ;  /* 0x0000001fff027819 */ /* 0x006fe200000006ff */
[----:B------:R-:W-:Y:S01]  /*4b30*/  UIADD3 UR4, UPT, UPT, UR26, 0x1d0, URZ ;  /* 0x000001d01a047890 */ /* 0x000fe2000fffe0ff */
[----:B------:R-:W-:Y:S02]  /*4b40*/  PLOP3.LUT P0, PT, PT, PT, UP1, 0x80, 0x8 ;  /* 0x000000000008781c */ /* 0x000fe40003f0f018 */
[----:B------:R-:W1:Y:S02]  /*4b50*/  SYNCS.PHASECHK.TRANS64.TRYWAIT P1, [UR26+0x1d0], R2 ;  /* 0x0001d002ff0075a7 */ /* 0x000e64000802111a */
[----:B-1----:R-:W-:Y:S09]  /*4b60*/  @!P1 BRA `(.L_x_95) ;  /* 0x0000004400c09947 */ /* 0x002ff20003800000 */
.L_x_202:
[----:B------:R-:W-:Y:S01]  /*4b70*/  @!UP1 UPRMT UR4, UR45, 0x654, UR4 ;  /* 0x000006542d049896 */ /* 0x000fe20008000004 */
[----:B------:R-:W-:Y:S01]  /*4b80*/  UMOV UR5, 0xffff ;  /* 0x0000ffff00057882 */ /* 0x000fe20000000000 */
[----:B------:R-:W-:-:S07]  /*4b90*/  UMOV UR6, 0x1 ;  /* 0x0000000100067882 */ /* 0x000fce0000000000 */
[----:B------:R-:W-:Y:S01]  /*4ba0*/  @!P0 SYNCS.ARRIVE.TRANS64.RED.A1T0 RZ, [UR4], RZ ;  /* 0x000000ffffff89a7 */ /* 0x000fe20008100404 */
[----:B------:R-:W-:Y:S01]  /*4bb0*/  NOP ;  /* 0x0000000000007918 */ /* 0x000fe20000000000 */
[----:B-1----:R-:W1:Y:S01]  /*4bc0*/  LDS R0, [UR8+0x14] ;  /* 0x00001408ff007984 */ /* 0x002e620008000800 */
[----:B------:R-:W-:-:S04]  /*4bd0*/  ULOP3.LUT UR4, UR44, 0xffff, URZ, 0xc0, !UPT ;  /* 0x0000ffff2c047892 */ /* 0x000fc8000f8ec0ff */
[----:B------:R-:W-:-:S04]  /*4be0*/  USHF.R.U32.HI UR4, URZ, 0x5, UR4 ;  /* 0x00000005ff047899 */ /* 0x000fc80008011604 */
[----:B------:R-:W-:Y:S02]  /*4bf0*/  USHF.L.U32 UR5, UR5, UR4, URZ ;  /* 0x0000000405057299 */ /* 0x000fe400080006ff */
[----:B------:R-:W-:-:S04]  /*4c00*/  USHF.L.U32 UR4, UR6, UR4, URZ ;  /* 0x0000000406047299 */ /* 0x000fc800080006ff */
[----:B-1----:R-:W-:-:S04]  /*4c10*/  LOP3.LUT R0, R0, UR5, RZ, 0xc0, !PT ;  /* 0x0000000500007c12 */ /* 0x002fc8000f8ec0ff */
[----:B------:R-:W-:-:S13]  /*4c20*/  ISETP.NE.AND P0, PT, R0, UR5, PT ;  /* 0x0000000500007c0c */ /* 0x000fda000bf05270 */
[----:B------:R-:W-:Y:S05]  /*4c30*/  @P0 BRA `(.L_x_96) ;  /* 0x0000000000580947 */ /* 0x000fea0003800000 */
[----:B------:R-:W1:Y:S02]  /*4c40*/  LDS R0, [UR8+0x18] ;  /* 0x00001808ff007984 */ /* 0x000e640008000800 */
[----:B-1----:R-:W-:-:S04]  /*4c50*/  LOP3.LUT R0, R0, UR4, RZ, 0xc0, !PT ;  /* 0x0000000400007c12 */ /* 0x002fc8000f8ec0ff */
[----:B------:R-:W-:-:S13]  /*4c60*/  ISETP.NE.AND P0, PT, R0, UR4, PT ;  /* 0x0000000400007c0c */ /* 0x000fda000bf05270 */
[----:B------:R-:W-:Y:S05]  /*4c70*/  @P0 BRA `(.L_x_97) ;  /* 0x00000000003c0947 */ /* 0x000fea0003800000 */
[----:B------:R-:W1:Y:S01]  /*4c80*/  S2R R2, SR_LANEID ;  /* 0x0000000000027919 */ /* 0x000e620000000000 */
[----:B------:R-:W-:-:S06]  /*4c90*/  ULOP3.LUT UR5, URZ, UR5, URZ, 0x33, !UPT ;  /* 0x00000005ff057292 */ /* 0x000fcc000f8e33ff */
[----:B------:R-:W-:-:S04]  /*4ca0*/  IMAD.U32 R0, RZ, RZ, UR5 ;  /* 0x00000005ff007e24 */ /* 0x000fc8000f8e00ff */
[----:B------:R2:W4:Y:S02]  /*4cb0*/  REDUX UR7, R0 ;  /* 0x00000000000773c4 */ /* 0x0005240000000000 */
[----:B------:R1:W-:Y:S01]  /*4cc0*/  UTCATOMSWS.AND URZ, UR5 ;  /* 0x0000000500ff79e3 */ /* 0x0003e20008000000 */
[----:B--2---:R-:W-:Y:S01]  /*4cd0*/  LOP3.LUT R0, RZ, UR4, RZ, 0x33, !PT ;  /* 0x00000004ff007c12 */ /* 0x004fe2000f8e33ff */
[----:B------:R-:W-:Y:S02]  /*4ce0*/  VOTEU.ANY UR4, UPT, PT ;  /* 0x0000000000047886 */ /* 0x000fe400038e0100 */
[----:B------:R-:W-:Y:S02]  /*4cf0*/  UFLO.U32 UR4, UR4 ;  /* 0x00000004000472bd */ /* 0x000fe400080e0000 */
[----:B------:R-:W2:Y:S04]  /*4d00*/  REDUX UR6, R0 ;  /* 0x00000000000673c4 */ /* 0x000ea80000000000 */
[----:B-1----:R-:W-:-:S02]  /*4d10*/  ISETP.EQ.U32.AND P0, PT, R2, UR4, PT ;  /* 0x0000000402007c0c */ /* 0x002fc4000bf02070 */
[----:B----4-:R-:W-:-:S11]  /*4d20*/  MOV R2, UR7 ;  /* 0x0000000700027c02 */ /* 0x010fd60008000f00 */
[----:B------:R1:W-:Y:S01]  /*4d30*/  @P0 ATOMS.AND RZ, [UR8+0x14], R2 ;  /* 0x00001402ffff098c */ /* 0x0003e2000a800008 */
[----:B--2---:R-:W-:-:S05]  /*4d40*/  IMAD.U32 R0, RZ, RZ, UR6 ;  /* 0x00000006ff007e24 */ /* 0x004fca000f8e00ff */
[----:B------:R1:W-:Y:S01]  /*4d50*/  @P0 ATOMS.AND RZ, [UR8+0x18], R0 ;  /* 0x00001800ffff098c */ /* 0x0003e2000a800008 */
[----:B------:R-:W-:Y:S05]  /*4d60*/  BRA `(.L_x_98) ;  /* 0x0000000000147947 */ /* 0x000fea0003800000 */
.L_x_97:
[----:B------:R-:W-:Y:S02]  /*4d70*/  MOV R2, 0x4d90 ;  /* 0x00004d9000027802 */ /* 0x000fe40000000f00 */
[----:B---3-5:R-:W-:Y:S05]  /*4d80*/  CALL.REL.NOINC `($__internal_0_$__cuda_sm10x_tcgen05_guardrail_trap_col_being_dealloced_not_returned_by_alloc) ;  /* 0x00000048002c7944 */ /* 0x028fea0003c00000 */
[----:B------:R-:W-:Y:S05]  /*4d90*/  BRA `(.L_x_98) ;  /* 0x0000000000087947 */ /* 0x000fea0003800000 */
.L_x_96:
[----:B------:R-:W-:Y:S02]  /*4da0*/  MOV R2, 0x4dc0 ;  /* 0x00004dc000027802 */ /* 0x000fe40000000f00 */
[----:B---3-5:R-:W-:Y:S05]  /*4db0*/  CALL.REL.NOINC `($__internal_2_$__cuda_sm10x_tcgen05_guardrail_trap_unallocated_columns_being_dealloced) ;  /* 0x0000004800387944 */ /* 0x028fea0003c00000 */
.L_x_98:
[----:B------:R-:W-:Y:S01]  /*4dc0*/  NOP ;  /* 0x0000000000007918 */ /* 0x000fe20000000000 */
[----:B------:R-:W-:Y:S05]  /*4dd0*/  EXIT ;  /* 0x000000000000794d */ /* 0x000fea0003800000 */
.L_x_69:
[----:B------:R-:W-:-:S09]  /*4de0*/  UISETP.NE.OR UP0, UPT, UR13, 0x3, !UP3 ;  /* 0x000000030d00788c */ /* 0x000fd2000df05670 */
[----:B------:R-:W-:Y:S05]  /*4df0*/  BRA.U UP0, `(.L_x_99) ;  /* 0x0000001100387547 */ /* 0x000fea000b800000 */
[----:B------:R-:W1:Y:S01]  /*4e00*/  S2UR UR6, SR_CgaCtaId ;  /* 0x00000000000679c3 */ /* 0x000e620000008800 */
[----:B------:R-:W2:Y:S01]  /*4e10*/  LDCU UR37, c[0x0][0x370] ;  /* 0x00006e00ff2577ac */ /* 0x000ea20008000800 */
[----:B------:R-:W-:Y:S02]  /*4e20*/  HFMA2 R13, -RZ, RZ, 0, 0 ;  /* 0x00000000ff0d7431 */ /* 0x000fe400000001ff */
[----:B------:R-:W-:Y:S01]  /*4e30*/  IMAD.MOV.U32 R15, RZ, RZ, 0x1 ;  /* 0x00000001ff0f7424 */ /* 0x000fe200078e00ff */
[----:B------:R-:W-:Y:S01]  /*4e40*/  MOV R7, 0x1000 ;  /* 0x0000100000077802 */ /* 0x000fe20000000f00 */
[----:B------:R-:W2:Y:S01]  /*4e50*/  LDCU.128 UR32, c[0x0][0xb10] ;  /* 0x00016200ff2077ac */ /* 0x000ea20008000c00 */
[----:B------:R-:W-:Y:S01]  /*4e60*/  IMAD.MOV.U32 R14, RZ, RZ, RZ ;  /* 0x000000ffff0e7224 */ /* 0x000fe200078e00ff */
[----:B------:R-:W3:Y:S01]  /*4e70*/  LDC.64 R16, c[0x0][0x348] ;  /* 0x0000d200ff107b82 */ /* 0x000ee20000000a00 */
[----:B------:R-:W4:Y:S01]  /*4e80*/  LDCU UR31, c[0x0][0x374] ;  /* 0x00006e80ff1f77ac */ /* 0x000f220008000800 */
[----:B------:R-:W4:Y:S06]  /*4e90*/  LDCU UR15, c[0x0][0xb0c] ;  /* 0x00016180ff0f77ac */ /* 0x000f2c0008000800 */
[----:B------:R-:W3:Y:S01]  /*4ea0*/  LDC.64 R2, c[0x0][0x888] ;  /* 0x00022200ff027b82 */ /* 0x000ee20000000a00 */
[----:B------:R-:W4:Y:S01]  /*4eb0*/  LDCU UR40, c[0x0][0xb20] ;  /* 0x00016400ff2877ac */ /* 0x000f220008000800 */
[----:B------:R-:W4:Y:S06]  /*4ec0*/  LDCU UR4, c[0x0][0xb30] ;  /* 0x00016600ff0477ac */ /* 0x000f2c0008000800 */
[----:B------:R-:W3:Y:S01]  /*4ed0*/  LDC.64 R4, c[0x0][0x890] ;  /* 0x00022400ff047b82 */ /* 0x000ee20000000a00 */
[----:B------:R-:W-:Y:S01]  /*4ee0*/  UMOV UR29, 0x400 ;  /* 0x00000400001d7882 */ /* 0x000fe20000000000 */
[----:B------:R-:W-:-:S02]  /*4ef0*/  UPLOP3.LUT UP3, UPT, UPT, UPT, UPT, 0x40, 0x4 ;  /* 0x000000000004789c */ /* 0x000fc40003f6e870 */
[----:B-1----:R-:W-:Y:S02]  /*4f00*/  ULEA UR29, UR6, UR29, 0x18 ;  /* 0x0000001d061d7291 */ /* 0x002fe4000f8ec0ff */
[----:B--2---:R-:W-:Y:S02]  /*4f10*/  UIMAD.WIDE.U32 UR6, UR37, UR32, URZ ;  /* 0x00000020250672a5 */ /* 0x004fe4000f8e00ff */
[----:B----4-:R-:W-:Y:S02]  /*4f20*/  UIMAD.WIDE.U32 UR8, UR31, UR35, URZ ;  /* 0x000000231f0872a5 */ /* 0x010fe4000f8e00ff */
[----:B------:R-:W-:Y:S02]  /*4f30*/  UISETP.GE.AND UP0, UPT, UR42, 0x1, UPT ;  /* 0x000000012a00788c */ /* 0x000fe4000bf06270 */
[----:B------:R-:W-:Y:S01]  /*4f40*/  UISETP.NE.AND UP4, UPT, UR42, 0x1, UPT ;  /* 0x000000012a00788c */ /* 0x000fe2000bf85270 */
[----:B------:R-:W-:Y:S02]  /*4f50*/  UMOV UR6, UR7 ;  /* 0x0000000700067c82 */ /* 0x000fe40008000000 */
[----:B------:R-:W-:Y:S01]  /*4f60*/  UMOV UR38, UR9 ;  /* 0x0000000900267c82 */ /* 0x000fe20008000000 */
[----:B------:R-:W1:Y:S01]  /*4f70*/  LDCU.64 UR22, c[0x0][0xb28] ;  /* 0x00016500ff1677ac */ /* 0x000e620008000a00 */
[----:B------:R-:W-:-:S02]  /*4f80*/  UISETP.NE.AND UP6, UPT, UR15, 0x1, UPT ;  /* 0x000000010f00788c */ /* 0x000fc4000bfc5270 */
[----:B------:R-:W-:Y:S02]  /*4f90*/  UISETP.NE.AND UP5, UPT, UR34, 0x1, UPT ;  /* 0x000000012200788c */ /* 0x000fe4000bfa5270 */
[----:B------:R-:W-:Y:S02]  /*4fa0*/  USHF.R.U32.HI UR39, URZ, UR33, UR6 ;  /* 0x00000021ff277299 */ /* 0x000fe40008011606 */
[----:B------:R-:W-:Y:S02]  /*4fb0*/  USHF.R.U32.HI UR38, URZ, UR40, UR38 ;  /* 0x00000028ff267299 */ /* 0x000fe40008011626 */
[----:B------:R-:W-:Y:S01]  /*4fc0*/  UISETP.NE.AND UP2, UPT, UR4, 0x1, UPT ;  /* 0x000000010400788c */ /* 0x000fe2000bf45270 */
[----:B------:R-:W-:-:S10]  /*4fd0*/  UMOV UR12, URZ ;  /* 0x000000ff000c7c82 */ /* 0x000fd40008000000 */
.L_x_108:
[C---:B------:R-:W-:Y:S02]  /*4fe0*/  LEA R12, R14.reuse, UR29, 0x3 ;  /* 0x0000001d0e0c7c11 */ /* 0x040fe4000f8e18ff */
[----:B------:R-:W-:Y:S02]  /*4ff0*/  SHF.L.U32 R0, R13, 0x1f, RZ ;  /* 0x0000001f0d007819 */ /* 0x000fe400000006ff */
[----:B------:R-:W-:Y:S02]  /*5000*/  LEA R8, R14, UR29, 0x4 ;  /* 0x0000001d0e087c11 */ /* 0x000fe4000f8e20ff */
[----:B------:R-:W2:Y:S02]  /*5010*/  SYNCS.PHASECHK.TRANS64.TRYWAIT P0, [R12+URZ+0x150], R0 ;  /* 0x000150000c0075a7 */ /* 0x000ea400080011ff */
[----:B--2-4-:R-:W-:Y:S05]  /*5020*/  @!P0 BRA `(.L_x_100) ;  /* 0x0000004000a88947 */ /* 0x014fea0003800000 */
.L_x_203:
[----:B------:R-:W4:Y:S01]  /*5030*/  LDS.128 R8, [R8+0x1e0] ;  /* 0x0001e00008087984 */ /* 0x000f220000000c00 */
[----:B------:R-:W-:Y:S01]  /*5040*/  UISETP.GE.AND UP0, UPT, UR42, 0x1, UPT ;  /* 0x000000012a00788c */ /* 0x000fe2000bf06270 */
[----:B------:R-:W-:Y:S01]  /*5050*/  @!PT LDS RZ, [RZ] ;  /* 0x00000000fffff984 */ /* 0x000fe20000000800 */
[----:B------:R-:W-:Y:S01]  /*5060*/  @!PT LDS RZ, [RZ] ;  /* 0x00000000fffff984 */ /* 0x000fe20000000800 */
[----:B------:R-:W-:Y:S01]  /*5070*/  @!PT LDS RZ, [RZ] ;  /* 0x00000000fffff984 */ /* 0x000fe20000000800 */
[----:B------:R-:W-:Y:S01]  /*5080*/  @!PT LDS RZ, [RZ] ;  /* 0x00000000fffff984 */ /* 0x000fe20000000800 */
[----:B------:R1:W-:Y:S06]  /*5090*/  MEMBAR.ALL.CTA ;  /* 0x0000000000007992 */ /* 0x0003ec0000008000 */
[----:B-1----:R-:W1:Y:S01]  /*50a0*/  FENCE.VIEW.ASYNC.S ;  /* 0x00000000000073c6 */ /* 0x002e620000000000 */
[----:B----4-:R-:W-:Y:S11]  /*50b0*/  LOP3.LUT P0, RZ, R10, 0x1, RZ, 0xc0, !PT ;  /* 0x000000010aff7812 */ /* 0x010ff6000780c0ff */
[----:B------:R-:W-:Y:S02]  /*50c0*/  @!UPT UIADD3 URZ, UPT, UPT, URZ, URZ, URZ ;  /* 0x000000fffffff290 */ /* 0x000fe4000fffe0ff */
[----:B-1----:R-:W-:Y:S01]  /*50d0*/  VOTEU.ANY UP1, P0 ;  /* 0x0000000000ff7886 */ /* 0x002fe20000020100 */
[----:B------:R-:W-:Y:S11]  /*50e0*/  PLOP3.LUT P0, PT, PT, PT, UP1, 0x80, 0x8 ;  /* 0x000000000008781c */ /* 0x000ff60003f0f018 */
[----:B------:R-:W-:Y:S02]  /*50f0*/  @!UPT UIADD3 URZ, UPT, UPT, URZ, URZ, URZ ;  /* 0x000000fffffff290 */ /* 0x000fe4000fffe0ff */
[----:B--2---:R-:W-:Y:S02]  /*5100*/  @P0 SHF.R.U32.HI R0, RZ, 0x10, R9 ;  /* 0x00000010ff000819 */ /* 0x004fe40000011609 */
[----:B------:R-:W-:Y:S02]  /*5110*/  @P0 MOV R6, R8 ;  /* 0x0000000800060202 */ /* 0x000fe40000000f00 */
[----:B------:R-:W-:Y:S01]  /*5120*/  @P0 R2UR UR4, R0 ;  /* 0x00000000000402ca */ /* 0x000fe200000e0000 */
[----:B------:R-:W-:Y:S01]  /*5130*/  VIADD R0, R12, 0x160 ;  /* 0x000001600c007836 */ /* 0x000fe20000000000 */
[----:B------:R-:W-:Y:S02]  /*5140*/  @P0 LOP3.LUT R8, R9, 0xffff, RZ, 0xc0, !PT ;  /* 0x0000ffff09080812 */ /* 0x000fe400078ec0ff */
[----:B------:R-:W-:Y:S02]  /*5150*/  @P0 R2UR UR6, R6 ;  /* 0x00000000060602ca */ /* 0x000fe400000e0000 */
[----:B------:R-:W-:Y:S02]  /*5160*/  PRMT R0, RZ, 0x654, R0 ;  /* 0x00000654ff007816 */ /* 0x000fe40000000000 */
[----:B------:R-:W-:Y:S02]  /*5170*/  @P0 R2UR UR5, R8 ;  /* 0x00000000080502ca */ /* 0x000fe400000e0000 */
[----:B------:R1:W-:Y:S03]  /*5180*/  SYNCS.ARRIVE.TRANS64.RED.A1T0 RZ, [R0+URZ], RZ ;  /* 0x000000ff00ff79a7 */ /* 0x0003e600081004ff */
[----:B------:R-:W-:Y:S04]  /*5190*/  @UP1 UMOV UR30, UR4 ;  /* 0x00000004001e1c82 */ /* 0x000fe80008000000 */
[----:B------:R-:W-:Y:S04]  /*51a0*/  @UP1 UMOV UR14, UR6 ;  /* 0x00000006000e1c82 */ /* 0x000fe80008000000 */
[----:B------:R-:W-:Y:S01]  /*51b0*/  @UP1 UMOV UR13, UR5 ;  /* 0x00000005000d1c82 */ /* 0x000fe20008000000 */
[----:B------:R-:W-:Y:S05]  /*51c0*/  BRA.U !UP0, `(.L_x_101) ;  /* 0x0000000108a47547 */ /* 0x000fea000b800000 */
[----:B------:R-:W-:Y:S02]  /*51d0*/  UIMAD.WIDE.U32 UR8, UR13, UR35, URZ ;  /* 0x000000230d0872a5 */ /* 0x000fe4000f8e00ff */
[----:B------:R-:W-:Y:S02]  /*51e0*/  UIMAD.WIDE.U32 UR10, UR14, UR32, URZ ;  /* 0x000000200e0a72a5 */ /* 0x000fe4000f8e00ff */
[----:B------:R-:W-:Y:S02]  /*51f0*/  USEL UR4, UR31, UR38, !UP5 ;  /* 0x000000261f047287 */ /* 0x000fe4000e800000 */
[----:B------:R-:W-:Y:S02]  /*5200*/  USEL UR7, UR37, UR39, !UP6 ;  /* 0x0000002725077287 */ /* 0x000fe4000f000000 */
[----:B------:R-:W-:Y:S02]  /*5210*/  UIMAD.WIDE.U32 UR16, UR4, UR22, URZ ;  /* 0x00000016041072a5 */ /* 0x000fe4000f8e00ff */
[----:B------:R-:W-:Y:S01]  /*5220*/  UIMAD.WIDE.U32 UR18, UR7, UR22, URZ ;  /* 0x00000016071272a5 */ /* 0x000fe2000f8e00ff */
[----:B------:R-:W-:Y:S02]  /*5230*/  UMOV UR5, UR9 ;  /* 0x0000000900057c82 */ /* 0x000fe40008000000 */
[----:B------:R-:W-:Y:S03]  /*5240*/  USHF.R.U32.HI UR6, URZ, UR40, UR5 ;  /* 0x00000028ff067299 */ /* 0x000fe60008011605 */
[----:B------:R-:W-:Y:S01]  /*5250*/  UMOV UR5, UR11 ;  /* 0x0000000b00057c82 */ /* 0x000fe20008000000 */
[----:B------:R-:W-:Y:S02]  /*5260*/  USEL UR6, UR13, UR6, !UP5 ;  /* 0x000000060d067287 */ /* 0x000fe4000e800000 */
[----:B------:R-:W-:Y:S02]  /*5270*/  USHF.R.U32.HI UR8, URZ, UR33, UR5 ;  /* 0x00000021ff087299 */ /* 0x000fe40008011605 */
[----:B------:R-:W-:Y:S01]  /*5280*/  UIMAD.WIDE.U32 UR10, UR6, UR22, URZ ;  /* 0x00000016060a72a5 */ /* 0x000fe2000f8e00ff */
[----:B------:R-:W-:Y:S02]  /*5290*/  UMOV UR5, UR17 ;  /* 0x0000001100057c82 */ /* 0x000fe40008000000 */
[----:B------:R-:W-:Y:S03]  /*52a0*/  @UP4 USHF.R.U32.HI UR4, URZ, UR23, UR5 ;  /* 0x00000017ff044299 */ /* 0x000fe60008011605 */
[----:B------:R-:W-:Y:S01]  /*52b0*/  UMOV UR5, UR19 ;  /* 0x0000001300057c82 */ /* 0x000fe20008000000 */
[----:B------:R-:W-:Y:S02]  /*52c0*/  UIMAD UR4, UR42, UR4, URZ ;  /* 0x000000042a0472a4 */ /* 0x000fe4000f8e02ff */
[----:B------:R-:W-:Y:S02]  /*52d0*/  @UP4 USHF.R.U32.HI UR7, URZ, UR23, UR5 ;  /* 0x00000017ff074299 */ /* 0x000fe40008011605 */
[----:B------:R-:W-:Y:S02]  /*52e0*/  USEL UR5, UR14, UR8, !UP6 ;  /* 0x000000080e057287 */ /* 0x000fe4000f000000 */
[----:B------:R-:W-:Y:S02]  /*52f0*/  UIMAD UR8, UR42, UR7, URZ ;  /* 0x000000072a0872a4 */ /* 0x000fe4000f8e02ff */
[----:B------:R-:W-:Y:S03]  /*5300*/  UISETP.GE.AND UP0, UPT, UR6, UR4, UPT ;  /* 0x000000040600728c */ /* 0x000fe6000bf06270 */
[----:B------:R-:W-:Y:S01]  /*5310*/  UMOV UR4, UR11 ;  /* 0x0000000b00047c82 */ /* 0x000fe20008000000 */
[----:B------:R-:W-:Y:S02]  /*5320*/  UISETP.GE.OR UP0, UPT, UR5, UR8, UP0 ;  /* 0x000000080500728c */ /* 0x000fe40008706670 */
[----:B------:R-:W-:Y:S02]  /*5330*/  USHF.R.U32.HI UR4, URZ, UR23, UR4 ;  /* 0x00000017ff047299 */ /* 0x000fe40008011604 */
[----:B------:R-:W-:Y:S02]  /*5340*/  UIMAD.WIDE.U32 UR8, UR5, UR22, URZ ;  /* 0x00000016050872a5 */ /* 0x000fe4000f8e00ff */
[----:B------:R-:W-:Y:S04]  /*5350*/  USEL UR10, UR6, UR4, !UP4 ;  /* 0x00000004060a7287 */ /* 0x000fe8000e000000 */
[----:B------:R-:W-:Y:S01]  /*5360*/  UIADD3 UR11, UPT, UPT, -UR10, URZ, URZ ;  /* 0x000000ff0a0b7290 */ /* 0x000fe2000fffe1ff */
[----:B------:R-:W-:Y:S02]  /*5370*/  @!UP0 UMOV UR4, UR9 ;  /* 0x0000000900048c82 */ /* 0x000fe40008000000 */
[----:B------:R-:W-:Y:S02]  /*5380*/  @!UP0 USHF.R.U32.HI UR4, URZ, UR23, UR4 ;  /* 0x00000017ff048299 */ /* 0x000fe40008011604 */
[----:B------:R-:W-:Y:S02]  /*5390*/  UIMAD UR8, UR42, UR11, UR6 ;  /* 0x0000000b2a0872a4 */ /* 0x000fe4000f8e0206 */
[----:B------:R-:W-:Y:S04]  /*53a0*/  @!UP0 USEL UR4, UR5, UR4, !UP4 ;  /* 0x0000000405048287 */ /* 0x000fe8000e000000 */
[----:B------:R-:W-:Y:S02]  /*53b0*/  @!UP0 UIMAD UR7, UR7, UR8, UR4 ;  /* 0x00000008070782a4 */ /* 0x000fe4000f8e0204 */
[----:B------:R-:W-:Y:S02]  /*53c0*/  @!UP0 UIADD3 UR9, UPT, UPT, UR10, -UR4, URZ ;  /* 0x800000040a098290 */ /* 0x000fe4000fffe0ff */
[----:B------:R-:W-:Y:S02]  /*53d0*/  UIADD3 UR8, UPT, UPT, -UR6, URZ, URZ ;  /* 0x000000ff06087290 */ /* 0x000fe4000fffe1ff */
[----:B------:R-:W-:Y:S02]  /*53e0*/  UIADD3 UR4, UPT, UPT, -UR5, URZ, URZ ;  /* 0x000000ff05047290 */ /* 0x000fe4000fffe1ff */
[----:B------:R-:W-:Y:S03]  /*53f0*/  @!UP0 UIMAD UR6, UR9, UR42, UR5 ;  /* 0x0000002a090682a4 */ /* 0x000fe6000f8e0205 */
[----:B------:R-:W-:Y:S01]  /*5400*/  @!UP0 UMOV UR5, UR7 ;  /* 0x0000000700058c82 */ /* 0x000fe20008000000 */
[----:B------:R-:W-:Y:S02]  /*5410*/  UIMAD UR7, UR15, UR4, UR14 ;  /* 0x000000040f0772a4 */ /* 0x000fe4000f8e020e */
[----:B------:R-:W-:Y:S02]  /*5420*/  UIMAD UR4, UR34, UR8, UR13 ;  /* 0x00000008220472a4 */ /* 0x000fe4000f8e020d */
[----:B------:R-:W-:Y:S02]  /*5430*/  UIMAD UR14, UR5, UR15, UR7 ;  /* 0x0000000f050e72a4 */ /* 0x000fe4000f8e0207 */
[----:B------:R-:W-:Y:S11]  /*5440*/  UIMAD UR13, UR6, UR34, UR4 ;  /* 0x00000022060d72a4 */ /* 0x000ff6000f8e0204 */
[----:B------:R-:W-:Y:S01]  /*5450*/  @!UPT UIADD3 URZ, UPT, UPT, URZ, URZ, URZ ;  /* 0x000000fffffff290 */ /* 0x000fe2000fffe0ff */
.L_x_101:
[----:B------:R-:W2:Y:S01]  /*5460*/  @!UP2 LDCU.128 UR8, c[0x0][0xb10] ;  /* 0x00016200ff08a7ac */ /* 0x000ea20008000c00 */
[C---:B---3--:R-:W-:Y:S02]  /*5470*/  ISETP.NE.U32.AND P1, PT, R4.reuse, RZ, PT ;  /* 0x000000ff0400720c */ /* 0x048fe40003f25070 */
[----:B------:R-:W-:Y:S02]  /*5480*/  ISETP.NE.U32.AND P0, PT, R4, RZ, PT ;  /* 0x000000ff0400720c */ /* 0x000fe40003f05070 */
[C---:B------:R-:W-:Y:S02]  /*5490*/  ISETP.NE.AND.EX P1, PT, R5.reuse, RZ, PT, P1 ;  /* 0x000000ff0500720c */ /* 0x040fe40003f25310 */
[----:B------:R-:W-:Y:S01]  /*54a0*/  ISETP.NE.AND.EX P0, PT, R5, RZ, PT, P0 ;  /* 0x000000ff0500720c */ /* 0x000fe20003f05300 */
[----:B------:R-:W3:Y:S01]  /*54b0*/  @!UP2 LDCU UR5, c[0x0][0xb0c] ;  /* 0x00016180ff05a7ac */ /* 0x000ee20008000800 */
[----:B------:R-:W-:Y:S02]  /*54c0*/  USHF.L.U32 UR26, UR25, 0x6, URZ ;  /* 0x00000006191a7899 */ /* 0x000fe400080006ff */
[----:B------:R-:W-:Y:S02]  /*54d0*/  USHF.L.U32 UR27, UR20, 0x6, URZ ;  /* 0x00000006141b7899 */ /* 0x000fe400080006ff */
[----:B--2---:R-:W-:Y:S07]  /*54e0*/  UIMAD.WIDE.U32 UR6, UR14, UR8, URZ ;  /* 0x000000080e0672a5 */ /* 0x004fee000f8e00ff */
[----:B------:R-:W-:Y:S01]  /*54f0*/  @!UP2 UMOV UR4, UR7 ;  /* 0x000000070004ac82 */ /* 0x000fe20008000000 */
[----:B---3--:R-:W-:Y:S02]  /*5500*/  @!UP2 UISETP.NE.AND UP0, UPT, UR5, 0x1, UPT ;  /* 0x000000010500a88c */ /* 0x008fe4000bf05270 */
[----:B------:R-:W-:Y:S02]  /*5510*/  @!UP2 USHF.R.U32.HI UR4, URZ, UR9, UR4 ;  /* 0x00000009ff04a299 */ /* 0x000fe40008011604 */
[----:B------:R-:W-:Y:S02]  /*5520*/  UIMAD.WIDE.U32 UR6, UR13, UR11, URZ ;  /* 0x0000000b0d0672a5 */ /* 0x000fe4000f8e00ff */
[----:B------:R-:W-:Y:S02]  /*5530*/  @!UP2 USEL UR8, UR14, UR4, !UP0 ;  /* 0x000000040e08a287 */ /* 0x000fe4000c000000 */
[----:B------:R-:W-:Y:S03]  /*5540*/  @!UP2 UISETP.NE.AND UP0, UPT, UR10, 0x1, UPT ;  /* 0x000000010a00a88c */ /* 0x000fe6000bf05270 */
[----:B------:R-:W-:Y:S02]  /*5550*/  @!UP2 UMOV UR6, UR7 ;  /* 0x000000070006ac82 */ /* 0x000fe40008000000 */
[----:B------:R-:W2:Y:S02]  /*5560*/  @!UP2 LDCU UR4, c[0x0][0xb20] ;  /* 0x00016400ff04a7ac */ /* 0x000ea40008000800 */
[----:B--2---:R-:W-:Y:S04]  /*5570*/  @!UP2 USHF.R.U32.HI UR6, URZ, UR4, UR6 ;  /* 0x00000004ff06a299 */ /* 0x004fe80008011606 */
[----:B------:R-:W-:Y:S04]  /*5580*/  @!UP2 USEL UR6, UR13, UR6, !UP0 ;  /* 0x000000060d06a287 */ /* 0x000fe8000c000000 */
[----:B------:R-:W-:Y:S02]  /*5590*/  @!UP2 UIADD3 UR4, UPT, UPT, -UR8, UR6, URZ ;  /* 0x000000060804a290 */ /* 0x000fe4000fffe1ff */
[----:B------:R-:W-:Y:S02]  /*55a0*/  @!UP2 UIADD3 UR6, UPT, UPT, UR8, -UR6, URZ ;  /* 0x800000060806a290 */ /* 0x000fe4000fffe0ff */
[----:B------:R-:W-:Y:S02]  /*55b0*/  @!UP2 UIMAD UR14, UR4, UR5, UR14 ;  /* 0x00000005040ea2a4 */ /* 0x000fe4000f8e020e */
[----:B------:R-:W-:Y:S01]  /*55c0*/  @!UP2 UIMAD UR13, UR6, UR10, UR13 ;  /* 0x0000000a060da2a4 */ /* 0x000fe2000f8e020d */
[----:B------:R-:W-:Y:S11]  /*55d0*/  BRA.U UP3, `(.L_x_102) ;  /* 0x0000000103107547 */ /* 0x000ff6000b800000 */
[----:B------:R-:W-:Y:S04]  /*55e0*/  MOV R6, UR43 ;  /* 0x0000002b00067c02 */ /* 0x000fe80008000f00 */
[----:B------:R-:W-:Y:S04]  /*55f0*/  SHF.L.U32 R6, R6, 0x1f, RZ ;  /* 0x0000001f06067819 */ /* 0x000fe800000006ff */
[----:B------:R-:W2:Y:S02]  /*5600*/  SYNCS.PHASECHK.TRANS64.TRYWAIT P2, [UR29+0x148], R6 ;  /* 0x00014806ff0075a7 */ /* 0x000ea4000804111d */
[----:B--2---:R-:W-:Y:S05]  /*5610*/  @!P2 BRA `(.L_x_103) ;  /* 0x0000003c0040a947 */ /* 0x004fea0003800000 */
.L_x_102:
[----:B------:R-:W-:Y:S05]  /*5620*/  @!P1 BRA `(.L_x_104) ;  /* 0x0000000000309947 */ /* 0x000fea0003800000 */
[----:B------:R-:W-:Y:S01]  /*5630*/  ISETP.NE.U32.AND P1, PT, R2, RZ, PT ;  /* 0x000000ff0200720c */ /* 0x000fe20003f25070 */
[----:B------:R-:W2:Y:S01]  /*5640*/  LDCU.64 UR4, c[0x0][0x358] ;  /* 0x00006b00ff0477ac */ /* 0x000ea20008000a00 */
[----:B------:R-:W-:Y:S02]  /*5650*/  IMAD.MOV.U32 R46, RZ, RZ, 0x1 ;  /* 0x00000001ff2e7424 */ /* 0x000fe400078e00ff */
[----:B------:R-:W-:Y:S11]  /*5660*/  ISETP.NE.AND.EX P1, PT, R3, RZ, PT, P1 ;  /* 0x000000ff0300720c */ /* 0x000ff60003f25310 */
[----:B------:R-:W-:Y:S02]  /*5670*/  @!UPT UIADD3 URZ, UPT, UPT, URZ, URZ, URZ ;  /* 0x000000fffffff290 */ /* 0x000fe4000fffe0ff */
[----:B------:R-:W3:Y:S01]  /*5680*/  @P1 LDC.64 R8, c[0x0][0x888] ;  /* 0x00022200ff081b82 */ /* 0x000ee20000000a00 */
[----:B-1----:R-:W-:Y:S04]  /*5690*/  @P1 IMAD R0, R4, UR36, RZ ;  /* 0x0000002404001c24 */ /* 0x002fe8000f8e02ff */
[----:B---3--:R-:W-:Y:S04]  /*56a0*/  @P1 IMAD.WIDE R8, R0, 0x4, R8 ;  /* 0x0000000400081825 */ /* 0x008fe800078e0208 */
[----:B------:R-:W-:Y:S01]  /*56b0*/  HFMA2 R0, -RZ, RZ, 0, 5.9604644775390625e-08 ;  /* 0x00000001ff007431 */ /* 0x000fe200000001ff */
[----:B--2--5:R2:W5:Y:S04]  /*56c0*/  @P1 LDG.E R26, desc[UR4][R8.64] ;  /* 0x00000004081a1981 */ /* 0x024568000c1e1900 */
[----:B------:R-:W-:Y:S01]  /*56d0*/  @!P1 PRMT R46, R0, 0x7610, R46 ;  /* 0x00007610002e9816 */ /* 0x000fe2000000002e */
[----:B--2---:R-:W3:Y:S06]  /*56e0*/  @!P1 LDC R26, c[0x0][0x880] ;  /* 0x00022000ff1a9b82 */ /* 0x004eec0000000800 */
.L_x_104:
[----:B---3-5:R-:W-:Y:S01]  /*56f0*/  @!P0 FSETP.EQ.AND P1, PT, R26, RZ, PT ;  /* 0x000000ff1a00820b */ /* 0x028fe20003f22000 */
[----:B------:R-:W-:Y:S01]  /*5700*/  @!UPT UIADD3 URZ, UPT, UPT, URZ, URZ, URZ ;  /* 0x000000fffffff290 */ /* 0x000fe2000fffe0ff */
[----:B------:R-:W-:Y:S11]  /*5710*/  @!P0 BRA `(.L_x_105) ;  /* 0x0000000000188947 */ /* 0x000ff60003800000 */
[----:B------:R-:W-:Y:S02]  /*5720*/  LOP3.LUT P0, RZ, R46, 0xff, RZ, 0xc0, !PT ;  /* 0x000000ff2eff7812 */ /* 0x000fe4000780c0ff */
[----:B------:R-:W-:Y:S04]  /*5730*/  ISETP.NE.U32.AND P1, PT, R2, RZ, PT ;  /* 0x000000ff0200720c */ /* 0x000fe80003f25070 */
[----:B------:R-:W-:Y:S04]  /*5740*/  ISETP.NE.AND.EX P1, PT, R3, RZ, PT, P1 ;  /* 0x000000ff0300720c */ /* 0x000fe80003f25310 */
[----:B------:R-:W-:Y:S03]  /*5750*/  PLOP3.LUT P1, PT, P1, PT, PT, 0x8, 0x80 ;  /* 0x000000000080781c */ /* 0x000fe60000f2e170 */
[----:B------:R-:W-:Y:S11]  /*5760*/  @P0 FSETP.EQ.AND P1, PT, R26, RZ, PT ;  /* 0x000000ff1a00020b */ /* 0x000ff60003f22000 */
[----:B------:R-:W-:Y:S02]  /*5770*/  @!UPT UIADD3 URZ, UPT, UPT, URZ, URZ, URZ ;  /* 0x000000fffffff290 */ /* 0x000fe4000fffe0ff */
.L_x_105:
[----:B------:R-:W-:Y:S01]  /*5780*/  ULEA UR4, UR12, UR29, 0x3 ;  /* 0x0000001d0c047291 */ /* 0x000fe2000f8e18ff */
[----:B------:R-:W-:Y:S02]  /*5790*/  SHF.L.U32 R9, R15, 0x1f, RZ ;  /* 0x0000001f0f097819 */ /* 0x000fe400000006ff */
[----:B------:R-:W-:Y:S04]  /*57a0*/  ELECT P0, URZ, PT ;  /* 0x0000000000ff782f */ /* 0x000fe80003800000 */
[----:B------:R-:W-:Y:S02]  /*57b0*/  PLOP3.LUT P1, PT, P1, P0, PT, 0xf2, 0x2f ;  /* 0x00000000002f781c */ /* 0x000fe40000f21e72 */
[----:B------:R-:W2:Y:S11]  /*57c0*/  SYNCS.PHASECHK.TRANS64.TRYWAIT P2, [UR4+0x128], R9 ;  /* 0x00012809ff0075a7 */ /* 0x000eb60008041104 */
[----:B------:R-:W-:Y:S05]  /*57d0*/  @!P1 IADD3 R8, P0, PT, R16, 0x580, RZ ;  /* 0x0000058010089810 */ /* 0x000fea0007f1e0ff */
[----:B-1----:R-:W-:Y:S01]  /*57e0*/  @!P1 IMAD.X R6, RZ, RZ, R17, P0 ;  /* 0x000000ffff069224 */ /* 0x002fe200000e0611 */
[----:B--2---:R-:W-:Y:S07]  /*57f0*/  @!P2 BRA `(.L_x_106) ;  /* 0x0000003800e0a947 */ /* 0x004fee0003800000 */
.L_x_206:
[----:B------:R-:W2:Y:S01]  /*5800*/  S2UR UR11, SR_CgaCtaId ;  /* 0x00000000000b79c3 */ /* 0x000ea20000008800 */
[----:B------:R-:W-:Y:S01]  /*5810*/  @!P1 R2UR UR6, R6 ;  /* 0x00000000060692ca */ /* 0x000fe200000e0000 */
[----:B------:R-:W-:Y:S01]  /*5820*/  UIADD3 UR5, UPT, UPT, UR12, 0x1, URZ ;  /* 0x000000010c057890 */ /* 0x000fe2000fffe0ff */
[----:B------:R-:W-:Y:S01]  /*5830*/  @!P1 R2UR UR7, R8 ;  /* 0x00000000080792ca */ /* 0x000fe200000e0000 */
[----:B------:R-:W-:Y:S01]  /*5840*/  UIADD3 UR25, UPT, UPT, UR4, 0x110, URZ ;  /* 0x0000011004197890 */ /* 0x000fe2000fffe0ff */
[----:B-1----:R-:W-:Y:S01]  /*5850*/  @!P1 IMAD.MOV.U32 R0, RZ, RZ, 0x1000 ;  /* 0x00001000ff009424 */ /* 0x002fe200078e00ff */
[----:B------:R-:W-:Y:S01]  /*5860*/  UISETP.NE.AND UP0, UPT, UR5, 0x3, UPT ;  /* 0x000000030500788c */ /* 0x000fe2000bf05270 */
[----:B------:R-:W-:Y:S01]  /*5870*/  VIADD R14, R14, 0x1 ;  /* 0x000000010e0e7836 */ /* 0x000fe20000000000 */
[----:B------:R-:W-:Y:S01]  /*5880*/  UMOV UR18, 0x0 ;  /* 0x0000000000127882 */ /* 0x000fe20000000000 */
[----:B------:R-:W-:Y:S01]  /*5890*/  UMOV UR19, 0x10000000 ;  /* 0x1000000000137882 */ /* 0x000fe20000000000 */
[----:B------:R-:W-:Y:S02]  /*58a0*/  USEL UR21, UR5, URZ, UP0 ;  /* 0x000000ff05157287 */ /* 0x000fe40008000000 */
[----:B------:R-:W-:Y:S02]  /*58b0*/  USEL UR9, URZ, 0x1, UP0 ;  /* 0x00000001ff097887 */ /* 0x000fe40008000000 */
[----:B------:R-:W-:Y:S01]  /*58c0*/  VOTEU.ALL UP0, P1 ;  /* 0x0000000000ff7886 */ /* 0x000fe20000800000 */
[----:B------:R-:W-:Y:S01]  /*58d0*/  IMAD.U32 R9, RZ, RZ, UR6 ;  /* 0x00000006ff097e24 */ /* 0x000fe2000f8e00ff */
[----:B------:R-:W-:Y:S01]  /*58e0*/  UMOV UR28, UR36 ;  /* 0x00000024001c7c82 */ /* 0x000fe20008000000 */
[----:B------:R-:W-:Y:S01]  /*58f0*/  IMAD.U32 R8, RZ, RZ, UR7 ;  /* 0x00000007ff087e24 */ /* 0x000fe2000f8e00ff */
[----:B------:R-:W-:Y:S01]  /*5900*/  LOP3.LUT R15, R15, UR9, RZ, 0x3c, !PT ;  /* 0x000000090f0f7c12 */ /* 0x000fe2000f8e3cff */
[----:B------:R-:W-:Y:S01]  /*5910*/  @!UP0 ULEA UR5, UR12, UR29, 0xc ;  /* 0x0000001d0c058291 */ /* 0x000fe2000f8e60ff */
[----:B------:R-:W-:Y:S01]  /*5920*/  @!P1 R2UR UR7, R9 ;  /* 0x00000000090792ca */ /* 0x000fe200000e0000 */
[----:B------:R-:W-:Y:S01]  /*5930*/  @!UP0 UIADD3 UR10, UPT, UPT, UR26, 0x20, URZ ;  /* 0x000000201a0a8890 */ /* 0x000fe2000fffe0ff */
[----:B------:R-:W-:Y:S01]  /*5940*/  @!P1 R2UR UR6, R8 ;  /* 0x00000000080692ca */ /* 0x000fe200000e0000 */
[----:B------:R-:W-:Y:S01]  /*5950*/  @!UP0 UIADD3 UR24, UPT, UPT, UR5, 0x300, URZ ;  /* 0x0000030005188890 */ /* 0x000fe2000fffe0ff */
[----:B------:R-:W-:Y:S01]  /*5960*/  SHF.L.U32 R6, R15, 0x1f, RZ ;  /* 0x0000001f0f067819 */ /* 0x000fe200000006ff */
[----:B------:R-:W-:Y:S01]  /*5970*/  @!UP0 UIADD3 UR8, UPT, UPT, UR5, 0xb00, URZ ;  /* 0x00000b0005088890 */ /* 0x000fe2000fffe0ff */
[----:B------:R-:W-:Y:S01]  /*5980*/  VOTEU.ALL UP0, P1 ;  /* 0x0000000000ff7886 */ /* 0x000fe20000800000 */
[----:B--2---:R-:W-:Y:S01]  /*5990*/  UPRMT UR16, UR11, 0x654, UR25 ;  /* 0x000006540b107896 */ /* 0x004fe20008000019 */
[----:B------:R-:W-:Y:S02]  /*59a0*/  UMOV UR12, UR36 ;  /* 0x00000024000c7c82 */ /* 0x000fe40008000000 */
[----:B------:R-:W-:Y:S01]  /*59b0*/  UMOV UR11, UR27 ;  /* 0x0000001b000b7c82 */ /* 0x000fe20008000000 */
[----:B------:R-:W-:Y:S01]  /*59c0*/  UMOV UR9, UR25 ;  /* 0x0000001900097c82 */ /* 0x000fe20008000000 */
[----:B------:R-:W-:Y:S03]  /*59d0*/  ULEA UR5, UR21, UR29, 0x3 ;  /* 0x0000001d15057291 */ /* 0x000fe6000f8e18ff */
[----:B------:R1:W-:Y:S01]  /*59e0*/  @!UP0 UTMALDG.3D [UR24], [UR6], desc[UR18] ;  /* 0x00001218060085b4 */ /* 0x0003e20008011000 */
[----:B------:R-:W-:Y:S05]  /*59f0*/  VOTEU.ALL UP0, P1 ;  /* 0x0000000000ff7886 */ /* 0x000fea0000800000 */
[----:B------:R1:W-:Y:S01]  /*5a00*/  @!UP0 UTMALDG.3D [UR8], [UR6], desc[UR18] ;  /* 0x00001208060085b4 */ /* 0x0003e20008011000 */
[----:B------:R1:W-:Y:S01]  /*5a10*/  @!P1 SYNCS.ARRIVE.TRANS64.RED.A0TR RZ, [UR4+0x110], R0 ;  /* 0x00011000ffff99a7 */ /* 0x0003e20008300404 */
[----:B------:R-:W-:Y:S01]  /*5a20*/  SYNCS.ARRIVE.TRANS64.RED.A1T0 RZ, [UR16], RZ ;  /* 0x000000ffffff79a7 */ /* 0x000fe20008100410 */
[----:B------:R-:W2:Y:S02]  /*5a30*/  SYNCS.PHASECHK.TRANS64.TRYWAIT P0, [UR5+0x128], R6 ;  /* 0x00012806ff0075a7 */ /* 0x000ea40008001105 */
[----:B-12---:R-:W-:Y:S05]  /*5a40*/  @!P0 BRA `(.L_x_107) ;  /* 0x0000003800648947 */ /* 0x006fea0003800000 */
.L_x_208:
[----:B------:R-:W-:Y:S01]  /*5a50*/  UIADD3 UR17, UPT, UPT, UR5, 0x110, URZ ;  /* 0x0000011005117890 */ /* 0x000fe2000fffe0ff */
[----:B-1----:R-:W-:Y:S01]  /*5a60*/  @!P1 IADD3 R6, P0, PT, R16, 0x580, RZ ;  /* 0x0000058010069810 */ /* 0x002fe20007f1e0ff */
[----:B------:R-:W-:Y:S01]  /*5a70*/  UPLOP3.LUT UP3, UPT, UPT, UPT, UPT, 0x80, 0x8 ;  /* 0x000000000008789c */ /* 0x000fe20003f6f070 */
[----:B------:R-:W1:Y:S01]  /*5a80*/  S2UR UR9, SR_CgaCtaId ;  /* 0x00000000000979c3 */ /* 0x000e620000008800 */
[----:B------:R-:W-:Y:S01]  /*5a90*/  UMOV UR24, 0x0 ;  /* 0x0000000000187882 */ /* 0x000fe20000000000 */
[----:B------:R-:W-:Y:S01]  /*5aa0*/  @!P1 R2UR UR6, R6 ;  /* 0x00000000060692ca */ /* 0x000fe200000e0000 */
[----:B------:R-:W-:Y:S01]  /*5ab0*/  @!P1 IMAD.X R0, RZ, RZ, R17, P0 ;  /* 0x000000ffff009224 */ /* 0x000fe200000e0611 */
[----:B------:R-:W-:Y:S01]  /*5ac0*/  UMOV UR25, 0x10000000 ;  /* 0x1000000000197882 */ /* 0x000fe20000000000 */
[----:B------:R-:W-:Y:S01]  /*5ad0*/  UMOV UR19, UR27 ;  /* 0x0000001b00137c82 */ /* 0x000fe20008000000 */
[----:B------:R-:W-:Y:S01]  /*5ae0*/  UMOV UR20, UR36 ;  /* 0x0000002400147c82 */ /* 0x000fe20008000000 */
[----:B------:R-:W-:Y:S01]  /*5af0*/  UMOV UR11, UR27 ;  /* 0x0000001b000b7c82 */ /* 0x000fe20008000000 */
[----:B------:R-:W-:Y:S01]  /*5b00*/  @!P1 R2UR UR4, R0 ;  /* 0x00000000000492ca */ /* 0x000fe200000e0000 */
[----:B------:R-:W-:Y:S01]  /*5b10*/  UMOV UR12, UR36 ;  /* 0x00000024000c7c82 */ /* 0x000fe20008000000 */
[----:B------:R-:W-:Y:S01]  /*5b20*/  VOTEU.ALL UP0, P1 ;  /* 0x0000000000ff7886 */ /* 0x000fe20000800000 */
[----:B------:R-:W-:Y:S01]  /*5b30*/  R2UR UR41, R50 ;  /* 0x00000000322972ca */ /* 0x000fe200000e0000 */
[----:B------:R-:W-:Y:S01]  /*5b40*/  UMOV UR36, UR30 ;  /* 0x0000001e00247c82 */ /* 0x000fe20008000000 */
[----:B------:R-:W-:Y:S02]  /*5b50*/  R2UR UR28, R51 ;  /* 0x00000000331c72ca */ /* 0x000fe400000e0000 */
[----:B------:R-:W-:Y:S01]  /*5b60*/  @!UP0 UIADD3 UR18, UPT, UPT, UR26, 0x10, URZ ;  /* 0x000000101a128890 */ /* 0x000fe2000fffe0ff */
[----:B------:R-:W-:Y:S01]  /*5b70*/  IMAD.U32 R8, RZ, RZ, UR6 ;  /* 0x00000006ff087e24 */ /* 0x000fe2000f8e00ff */
[----:B------:R-:W-:Y:S01]  /*5b80*/  @!UP0 UIADD3 UR10, UPT, UPT, UR26, 0x30, URZ ;  /* 0x000000301a0a8890 */ /* 0x000fe2000fffe0ff */
[----:B------:R-:W-:Y:S03]  /*5b90*/  ISETP.NE.AND P0, PT, R14, 0x2, PT ;  /* 0x000000020e00780c */ /* 0x000fe60003f05270 */
[----:B------:R-:W-:Y:S01]  /*5ba0*/  IMAD.U32 R9, RZ, RZ, UR4 ;  /* 0x00000004ff097e24 */ /* 0x000fe2000f8e00ff */
[----:B------:R-:W-:Y:S01]  /*5bb0*/  @!P1 R2UR UR6, R8 ;  /* 0x00000000080692ca */ /* 0x000fe200000e0000 */
[----:B------:R-:W-:Y:S01]  /*5bc0*/  @!UP0 ULEA UR4, UR21, UR29, 0xc ;  /* 0x0000001d15048291 */ /* 0x000fe2000f8e60ff */
[----:B------:R-:W-:Y:S02]  /*5bd0*/  SEL R0, RZ, 0x1, P0 ;  /* 0x00000001ff007807 */ /* 0x000fe40000000000 */
[----:B------:R-:W-:Y:S01]  /*5be0*/  @!P1 R2UR UR7, R9 ;  /* 0x00000000090792ca */ /* 0x000fe200000e0000 */
[----:B------:R-:W-:Y:S01]  /*5bf0*/  @!UP0 UIADD3 UR16, UPT, UPT, UR4, 0x300, URZ ;  /* 0x0000030004108890 */ /* 0x000fe2000fffe0ff */
[----:B------:R-:W-:Y:S01]  /*5c00*/  LOP3.LUT R13, R13, R0, RZ, 0x3c, !PT ;  /* 0x000000000d0d7212 */ /* 0x000fe200078e3cff */
[----:B------:R-:W-:Y:S01]  /*5c10*/  @!UP0 UIADD3 UR8, UPT, UPT, UR4, 0xb00, URZ ;  /* 0x00000b0004088890 */ /* 0x000fe2000fffe0ff */
[----:B------:R-:W-:Y:S01]  /*5c20*/  SEL R14, R14, RZ, P0 ;  /* 0x000000ff0e0e7207 */ /* 0x000fe20000000000 */
[----:B------:R-:W-:Y:S01]  /*5c30*/  VOTEU.ALL UP0, P1 ;  /* 0x0000000000ff7886 */ /* 0x000fe20000800000 */
[----:B-1----:R-:W-:Y:S03]  /*5c40*/  UPRMT UR4, UR9, 0x654, UR17 ;  /* 0x0000065409047896 */ /* 0x002fe60008000011 */
[----:B------:R-:W-:Y:S04]  /*5c50*/  UMOV UR9, UR17 ;  /* 0x0000001100097c82 */ /* 0x000fe80008000000 */
[----:B------:R1:W-:Y:S01]  /*5c60*/  @!UP0 UTMALDG.3D [UR16], [UR6], desc[UR24] ;  /* 0x00001810060085b4 */ /* 0x0003e20008011000 */
[----:B------:R-:W-:Y:S05]  /*5c70*/  VOTEU.ALL UP0, P1 ;  /* 0x0000000000ff7886 */ /* 0x000fea0000800000 */
[----:B------:R2:W-:Y:S01]  /*5c80*/  @!UP0 UTMALDG.3D [UR8], [UR6], desc[UR24] ;  /* 0x00001808060085b4 */ /* 0x0005e20008011000 */
[----:B------:R4:W-:Y:S01]  /*5c90*/  @!P1 SYNCS.ARRIVE.TRANS64.RED.A0TR RZ, [UR5+0x110], R7 ;  /* 0x00011007ffff99a7 */ /* 0x0009e20008300405 */
[----:B------:R-:W-:Y:S01]  /*5ca0*/  SYNCS.ARRIVE.TRANS64.RED.A1T0 RZ, [UR4], RZ ;  /* 0x000000ffffff79a7 */ /* 0x000fe20008100404 */
[----:B------:R-:W-:Y:S04]  /*5cb0*/  UIADD3 UR4, UPT, UPT, UR21, 0x1, URZ ;  /* 0x0000000115047890 */ /* 0x000fe8000fffe0ff */
[----:B------:R-:W-:Y:S04]  /*5cc0*/  UISETP.NE.AND UP0, UPT, UR4, 0x3, UPT ;  /* 0x000000030400788c */ /* 0x000fe8000bf05270 */
[----:B------:R-:W-:Y:S02]  /*5cd0*/  USEL UR5, URZ, 0x1, UP0 ;  /* 0x00000001ff057887 */ /* 0x000fe40008000000 */
[----:B-1----:R-:W-:Y:S04]  /*5ce0*/  UIADD3 UR20, UPT, UPT, UR14, UR28, URZ ;  /* 0x0000001c0e147290 */ /* 0x002fe8000fffe0ff */
[----:B------:R-:W-:Y:S01]  /*5cf0*/  LOP3.LUT R15, R15, UR5, RZ, 0x3c, !PT ;  /* 0x000000050f0f7c12 */ /* 0x000fe2000f8e3cff */
[----:B--2---:R-:W-:Y:S02]  /*5d00*/  UIADD3 UR25, UPT, UPT, UR13, UR41, URZ ;  /* 0x000000290d197290 */ /* 0x004fe4000fffe0ff */
[----:B------:R-:W-:Y:S01]  /*5d10*/  USEL UR12, UR4, URZ, UP0 ;  /* 0x000000ff040c7287 */ /* 0x000fe20008000000 */
[----:B------:R-:W-:Y:S11]  /*5d20*/  BRA.U UP1, `(.L_x_108) ;  /* 0xfffffff101ac7547 */ /* 0x000ff6000b83ffff */
[----:B------:R-:W-:Y:S01]  /*5d30*/  UIADD3 UR29, UPT, UPT, UR29, 0x128, URZ ;  /* 0x000001281d1d7890 */ /* 0x000fe2000fffe0ff */
[----:B------:R-:W-:-:S03]  /*5d40*/  SHF.L.U32 R2, R15, 0x1f, RZ ;  /* 0x0000001f0f027819 */ /* 0x000fc600000006ff */
[----:B------:R-:W-:-:S09]  /*5d50*/  ULEA UR4, UR12, UR29, 0x3 ;  /* 0x0000001d0c047291 */ /* 0x000fd2000f8e18ff */
[----:B------:R-:W1:Y:S02]  /*5d60*/  SYNCS.PHASECHK.TRANS64.TRYWAIT P0, [UR4], R2 ;  /* 0x00000002ff0075a7 */ /* 0x000e640008001104 */
[----:B-1----:R-:W-:Y:S05]  /*5d70*/  @!P0 BRA `(.L_x_109) ;  /* 0x0000003400b08947 */ /* 0x002fea0003800000 */
.L_x_210:
        /* <DEDUP_REMOVED lines=9> */
.L_x_212:
[----:B------:R-:W-:-:S04]  /*5e10*/  UIADD3 UR4, UPT, UPT, UR4, 0x1, URZ ;  /* 0x0000000104047890 */ /* 0x000fc8000fffe0ff */
[----:B------:R-:W-:-:S04]  /*5e20*/  UISETP.NE.AND UP0, UPT, UR4, 0x3, UPT ;  /* 0x000000030400788c */ /* 0x000fc8000bf05270 */
[----:B------:R-:W-:Y:S02]  /*5e30*/  USEL UR5, URZ, 0x1, UP0 ;  /* 0x00000001ff057887 */ /* 0x000fe40008000000 */
[----:B------:R-:W-:-:S04]  /*5e40*/  USEL UR4, UR4, URZ, UP0 ;  /* 0x000000ff04047287 */ /* 0x000fc80008000000 */
[----:B------:R-:W-:Y:S01]  /*5e50*/  ULEA UR4, UR4, UR29, 0x3 ;  /* 0x0000001d04047291 */ /* 0x000fe2000f8e18ff */
[----:B-1----:R-:W-:-:S04]  /*5e60*/  LOP3.LUT R2, R15, UR5, RZ, 0x3c, !PT ;  /* 0x000000050f027c12 */ /* 0x002fc8000f8e3cff */
[----:B------:R-:W-:Y:S01]  /*5e70*/  SHF.L.U32 R2, R2, 0x1f, RZ ;  /* 0x0000001f02027819 */ /* 0x000fe200000006ff */
[----:B------:R-:W-:-:S07]  /*5e80*/  IMAD.U32 R0, RZ, RZ, UR4 ;  /* 0x00000004ff007e24 */ /* 0x000fce000f8e00ff */
.L_x_111:
[----:B-1----:R1:W2:Y:S02]  /*5e90*/  SYNCS.PHASECHK.TRANS64.TRYWAIT P0, [R0+URZ], R2 ;  /* 0x00000002000075a7 */ /* 0x0022a400080011ff */
[----:B--2---:R-:W-:Y:S05]  /*5ea0*/  @!P0 NANOSLEEP.SYNCS 0x989680 ;  /* 0x009896800000895d */ /* 0x004fea0003900000 */
[----:B------:R-:W2:Y:S02]  /*5eb0*/  @!P0 SYNCS.PHASECHK.TRANS64 P0, [R0+URZ], R2 ;  /* 0x00000002000085a7 */ /* 0x000ea400080010ff */
[----:B--2---:R-:W-:Y:S05]  /*5ec0*/  @P0 EXIT ;  /* 0x000000000000094d */ /* 0x004fea0003800000 */
[----:B------:R-:W-:Y:S05]  /*5ed0*/  BRA `(.L_x_111) ;  /* 0xfffffffc00ec7947 */ /* 0x000fea000383ffff */
.L_x_99:
[----:B------:R-:W-:-:S06]  /*5ee0*/  UISETP.GE.AND UP0, UPT, UR13, 0x4, UPT ;  /* 0x000000040d00788c */ /* 0x000fcc000bf06270 */
[----:B------:R-:W-:-:S13]  /*5ef0*/  PLOP3.LUT P0, PT, PT, PT, UP0, 0x80, 0x8 ;  /* 0x000000000008781c */ /* 0x000fda0003f0f008 */
[----:B------:R-:W-:Y:S05]  /*5f00*/  @!P0 EXIT ;  /* 0x000000000000894d */ /* 0x000fea0003800000 */
[----:B------:R-:W1:Y:S08]  /*5f10*/  S2UR UR4, SR_CgaCtaId ;  /* 0x00000000000479c3 */ /* 0x000e700000008800 */
[----:B------:R-:W-:Y:S01]  /*5f20*/  BAR.SYNC.DEFER_BLOCKING 0x6, 0xa0 ;  /* 0x0182800000007b1d */ /* 0x000fe20000010000 */
[----:B------:R-:W-:Y:S01]  /*5f30*/  IMAD.SHL.U32 R3, R47, 0x200000, RZ ;  /* 0x002000002f037824 */ /* 0x000fe200078e00ff */
[----:B------:R-:W-:Y:S01]  /*5f40*/  CS2R R56, SRZ ;  /* 0x0000000000387805 */ /* 0x000fe2000001ff00 */
[----:B------:R-:W-:-:S02]  /*5f50*/  IMAD.SHL.U32 R45, R58, 0x10, RZ ;  /* 0x000000103a2d7824 */ /* 0x000fc400078e00ff */
[C---:B------:R-:W-:Y:S01]  /*5f60*/  IMAD.U32 R23, R58.reuse, 0x10000, RZ ;  /* 0x000100003a177824 */ /* 0x040fe200078e00ff */
[----:B------:R-:W-:Y:S02]  /*5f70*/  UMOV UR45, 0x400 ;  /* 0x00000400002d7882 */ /* 0x000fe40000000000 */
[----:B------:R-:W2:Y:S01]  /*5f80*/  LDC.64 R42, c[0x0][0x8b0] ;  /* 0x00022c00ff2a7b82 */ /* 0x000ea20000000a00 */
[----:B------:R-:W-:Y:S01]  /*5f90*/  IMAD.SHL.U32 R2, R58, 0x2, RZ ;  /* 0x000000023a027824 */ /* 0x000fe200078e00ff */
[----:B------:R-:W-:Y:S01]  /*5fa0*/  LOP3.LUT R3, R3, 0x200000, RZ, 0xc0, !PT ;  /* 0x0020000003037812 */ /* 0x000fe200078ec0ff */
[----:B------:R-:W-:Y:S01]  /*5fb0*/  IMAD.SHL.U32 R4, R47, 0x200, RZ ;  /* 0x000002002f047824 */ /* 0x000fe200078e00ff */
[C---:B------:R-:W-:Y:S01]  /*5fc0*/  LOP3.LUT R5, R45.reuse, 0x40, RZ, 0xc0, !PT ;  /* 0x000000402d057812 */ /* 0x040fe200078ec0ff */
[----:B------:R-:W-:Y:S01]  /*5fd0*/  IMAD.MOV.U32 R22, RZ, RZ, RZ ;  /* 0x000000ffff167224 */ /* 0x000fe200078e00ff */
[----:B------:R-:W-:Y:S01]  /*5fe0*/  LOP3.LUT R44, R45, 0x5b0, RZ, 0xc0, !PT ;  /* 0x000005b02d2c7812 */ /* 0x000fe200078ec0ff */
[----:B------:R-:W-:Y:S01]  /*5ff0*/  IMAD.MOV.U32 R55, RZ, RZ, RZ ;  /* 0x000000ffff377224 */ /* 0x000fe200078e00ff */
[----:B------:R-:W3:Y:S01]  /*6000*/  LDC.64 R40, c[0x0][0x8a8] ;  /* 0x00022a00ff287b82 */ /* 0x000ee20000000a00 */
[----:B------:R-:W-:Y:S01]  /*6010*/  LOP3.LUT R23, R3, 0x400000, R23, 0xf8, !PT ;  /* 0x0040000003177812 */ /* 0x000fe200078ef817 */
[----:B------:R-:W4:Y:S01]  /*6020*/  LDCU UR62, c[0x0][0x370] ;  /* 0x00006e00ff3e77ac */ /* 0x000f220008000800 */
[----:B------:R-:W-:-:S02]  /*6030*/  LOP3.LUT R2, R5, 0x8, R2, 0xf8, !PT ;  /* 0x0000000805027812 */ /* 0x000fc400078ef802 */
[----:B------:R-:W-:Y:S01]  /*6040*/  LOP3.LUT R44, R44, 0x200, R4, 0xf8, !PT ;  /* 0x000002002c2c7812 */ /* 0x000fe200078ef804 */
[----:B------:R-:W2:Y:S01]  /*6050*/  LDCU UR43, c[0x0][0xb0c] ;  /* 0x00016180ff2b77ac */ /* 0x000ea20008000800 */
[----:B------:R-:W-:Y:S02]  /*6060*/  LOP3.LUT P0, RZ, R45, 0x40, RZ, 0xc0, !PT ;  /* 0x000000402dff7812 */ /* 0x000fe4000780c0ff */
[----:B------:R-:W-:Y:S01]  /*6070*/  LOP3.LUT R44, R44, R2, RZ, 0xfc, !PT ;  /* 0x000000022c2c7212 */ /* 0x000fe200078efcff */
[----:B-1----:R-:W-:Y:S01]  /*6080*/  ULEA UR45, UR4, UR45, 0x18 ;  /* 0x0000002d042d7291 */ /* 0x002fe2000f8ec0ff */
[----:B------:R-:W-:Y:S01]  /*6090*/  P2R R2, PR, RZ, 0x1 ;  /* 0x00000001ff027803 */ /* 0x000fe20000000000 */
[----:B------:R-:W1:Y:S01]  /*60a0*/  LDCU.64 UR4, c[0x0][0x890] ;  /* 0x00011200ff0477ac */ /* 0x000e620008000a00 */
[----:B------:R-:W-:Y:S01]  /*60b0*/  LOP3.LUT R58, R58, 0x60, RZ, 0xc0, !PT ;  /* 0x000000603a3a7812 */ /* 0x000fe200078ec0ff */
[----:B------:R-:W2:Y:S05]  /*60c0*/  LDCU UR39, c[0x0][0xb30] ;  /* 0x00016600ff2777ac */ /* 0x000eaa0008000800 */
[----:B------:R-:W4:Y:S01]  /*60d0*/  LDS R0, [UR45+0x200] ;  /* 0x0002002dff007984 */ /* 0x000f220008000800 */
[----:B------:R-:W2:Y:S01]  /*60e0*/  LDCU.64 UR60, c[0x0][0x888] ;  /* 0x00011100ff3c77ac */ /* 0x000ea20008000a00 */
[----:B------:R-:W2:Y:S01]  /*60f0*/  LDCU.64 UR40, c[0x0][0xb28] ;  /* 0x00016500ff2877ac */ /* 0x000ea20008000a00 */
[----:B------:R-:W2:Y:S01]  /*6100*/  LDCU.128 UR56, c[0x0][0xb10] ;  /* 0x00016200ff3877ac */ /* 0x000ea20008000c00 */
[----:B-1----:R-:W-:Y:S01]  /*6110*/  IMAD.U32 R49, RZ, RZ, UR4 ;  /* 0x00000004ff317e24 */ /* 0x002fe2000f8e00ff */
[----:B------:R-:W-:Y:S01]  /*6120*/  UIADD3 UR4, UPT, UPT, UR45, 0x300, URZ ;  /* 0x000003002d047890 */ /* 0x000fe2000fffe0ff */
[----:B------:R-:W-:Y:S01]  /*6130*/  IMAD.U32 R48, RZ, RZ, UR5 ;  /* 0x00000005ff307e24 */ /* 0x000fe2000f8e00ff */
[----:B------:R-:W1:Y:S01]  /*6140*/  LDCU UR55, c[0x0][0x374] ;  /* 0x00006e80ff3777ac */ /* 0x000e620008000800 */
[----:B------:R-:W-:Y:S01]  /*6150*/  UMOV UR54, 0x1 ;  /* 0x0000000100367882 */ /* 0x000fe20000000000 */
[----:B------:R-:W-:Y:S01]  /*6160*/  UMOV UR47, URZ ;  /* 0x000000ff002f7c82 */ /* 0x000fe20008000000 */
[----:B------:R-:W-:Y:S01]  /*6170*/  UMOV UR53, URZ ;  /* 0x000000ff00357c82 */ /* 0x000fe20008000000 */
[----:B------:R-:W-:Y:S01]  /*6180*/  UMOV UR52, URZ ;  /* 0x000000ff00347c82 */ /* 0x000fe20008000000 */
[----:B----4-:R-:W-:-:S02]  /*6190*/  IMAD.IADD R23, R0, 0x1, R23 ;  /* 0x0000000100177824 */ /* 0x010fc400078e0217 */
[----:B-123--:R-:W-:-:S07]  /*61a0*/  IMAD.U32 R0, RZ, RZ, UR4 ;  /* 0x00000004ff007e24 */ /* 0x00efce000f8e00ff */
.L_x_142:
[C---:B------:R-:W-:Y:S02]  /*61b0*/  LEA R3, R55.reuse, UR45, 0x3 ;  /* 0x0000002d37037c11 */ /* 0x040fe4000f8e18ff */
[----:B------:R-:W-:Y:S02]  /*61c0*/  SHF.L.U32 R0, R56, 0x1f, RZ ;  /* 0x0000001f38007819 */ /* 0x000fe400000006ff */
[----:B------:R-:W-:Y:S02]  /*61d0*/  LEA R4, R55, UR45, 0x4 ;  /* 0x0000002d37047c11 */ /* 0x000fe4000f8e20ff */
[----:B------:R-:W1:Y:S02]  /*61e0*/  SYNCS.PHASECHK.TRANS64.TRYWAIT P0, [R3+URZ+0x150], R0 ;  /* 0x00015000030075a7 */ /* 0x000e6400080011ff */
[----:B-1----:R-:W-:Y:S05]  /*61f0*/  @!P0 BRA `(.L_x_112) ;  /* 0x0000003000c08947 */ /* 0x002fea0003800000 */
.L_x_213:
[----:B------:R-:W2:Y:S01]  /*6200*/  LDS.128 R4, [R4+0x1e0] ;  /* 0x0001e00004047984 */ /* 0x000ea20000000c00 */
[----:B------:R-:W-:Y:S01]  /*6210*/  UISETP.GE.AND UP0, UPT, UR42, 0x1, UPT ;  /* 0x000000012a00788c */ /* 0x000fe2000bf06270 */
[----:B------:R-:W-:Y:S01]  /*6220*/  @!PT LDS RZ, [RZ] ;  /* 0x00000000fffff984 */ /* 0x000fe20000000800 */
[----:B------:R-:W-:Y:S01]  /*6230*/  @!PT LDS RZ, [RZ] ;  /* 0x00000000fffff984 */ /* 0x000fe20000000800 */
[----:B------:R-:W-:Y:S01]  /*6240*/  @!PT LDS RZ, [RZ] ;  /* 0x00000000fffff984 */ /* 0x000fe20000000800 */
[----:B------:R-:W-:Y:S01]  /*6250*/  @!PT LDS RZ, [RZ] ;  /* 0x00000000fffff984 */ /* 0x000fe20000000800 */
[----:B------:R3:W-:Y:S06]  /*6260*/  MEMBAR.ALL.CTA ;  /* 0x0000000000007992 */ /* 0x0007ec0000008000 */
[----:B---3--:R-:W3:Y:S01]  /*6270*/  FENCE.VIEW.ASYNC.S ;  /* 0x00000000000073c6 */ /* 0x008ee20000000000 */
[----:B--2---:R-:W-:Y:S11]  /*6280*/  LOP3.LUT P0, RZ, R6, 0x1, RZ, 0xc0, !PT ;  /* 0x0000000106ff7812 */ /* 0x004ff6000780c0ff */
[----:B------:R-:W-:Y:S02]  /*6290*/  @!UPT UIADD3 URZ, UPT, UPT, URZ, URZ, URZ ;  /* 0x000000fffffff290 */ /* 0x000fe4000fffe0ff */
[----:B---3--:R-:W-:Y:S01]  /*62a0*/  VOTEU.ANY UP1, P0 ;  /* 0x0000000000ff7886 */ /* 0x008fe20000020100 */
[----:B------:R-:W-:Y:S01]  /*62b0*/  PLOP3.LUT P0, PT, PT, PT, UP1, 0x80, 0x8 ;  /* 0x000000000008781c */ /* 0x000fe20003f0f018 */
[----:B------:R-:W-:Y:S06]  /*62c0*/  UP2UR UR4, UPR, URZ, 0x2 ;  /* 0x00000002ff047883 */ /* 0x000fec0008000000 */
[----:B------:R-:W-:Y:S06]  /*62d0*/  IMAD.U32 R59, RZ, RZ, UR4 ;  /* 0x00000004ff3b7e24 */ /* 0x000fec000f8e00ff */
[----:B-1----:R-:W-:Y:S02]  /*62e0*/  @P0 SHF.R.U32.HI R0, RZ, 0x10, R5 ;  /* 0x00000010ff000819 */ /* 0x002fe40000011605 */
        /* <DEDUP_REMOVED lines=12> */
[----:B------:R-:W2:Y:S01]  /*63b0*/  LDCU UR12, c[0x0][0xb20] ;  /* 0x00016400ff0c77ac */ /* 0x000ea20008000800 */
[----:B------:R-:W-:Y:S02]  /*63c0*/  UIMAD.WIDE.U32 UR4, UR55, UR59, URZ ;  /* 0x0000003b370472a5 */ /* 0x000fe4000f8e00ff */
[----:B------:R-:W-:Y:S02]  /*63d0*/  UIMAD.WIDE.U32 UR6, UR62, UR56, URZ ;  /* 0x000000383e0672a5 */ /* 0x000fe4000f8e00ff */
[----:B------:R-:W-:Y:S02]  /*63e0*/  UISETP.NE.AND UP0, UPT, UR58, 0x1, UPT ;  /* 0x000000013a00788c */ /* 0x000fe4000bf05270 */
[----:B------:R-:W-:Y:S02]  /*63f0*/  UIMAD.WIDE.U32 UR8, UR37, UR59, URZ ;  /* 0x0000003b250872a5 */ /* 0x000fe4000f8e00ff */
[----:B------:R-:W-:Y:S02]  /*6400*/  UIMAD.WIDE.U32 UR10, UR38, UR56, URZ ;  /* 0x00000038260a72a5 */ /* 0x000fe4000f8e00ff */
[----:B------:R-:W-:Y:S02]  /*6410*/  UISETP.NE.AND UP1, UPT, UR43, 0x1, UPT ;  /* 0x000000012b00788c */ /* 0x000fe4000bf25270 */
[----:B------:R-:W-:Y:S01]  /*6420*/  UISETP.NE.AND UP2, UPT, UR42, 0x1, UPT ;  /* 0x000000012a00788c */ /* 0x000fe2000bf45270 */
[----:B------:R-:W-:Y:S02]  /*6430*/  UMOV UR4, UR5 ;  /* 0x0000000500047c82 */ /* 0x000fe40008000000 */
[----:B--2---:R-:W-:Y:S03]  /*6440*/  USHF.R.U32.HI UR5, URZ, UR12, UR4 ;  /* 0x0000000cff057299 */ /* 0x004fe60008011604 */
[----:B------:R-:W-:Y:S02]  /*6450*/  UMOV UR4, UR7 ;  /* 0x0000000700047c82 */ /* 0x000fe40008000000 */
[----:B------:R-:W-:Y:S02]  /*6460*/  USHF.R.U32.HI UR7, URZ, UR57, UR4 ;  /* 0x00000039ff077299 */ /* 0x000fe40008011604 */
[----:B------:R-:W-:Y:S02]  /*6470*/  USEL UR4, UR55, UR5, !UP0 ;  /* 0x0000000537047287 */ /* 0x000fe4000c000000 */
[----:B------:R-:W-:Y:S01]  /*6480*/  USEL UR7, UR62, UR7, !UP1 ;  /* 0x000000073e077287 */ /* 0x000fe2000c800000 */
[----:B------:R-:W-:Y:S01]  /*6490*/  UMOV UR5, UR9 ;  /* 0x0000000900057c82 */ /* 0x000fe20008000000 */
[----:B------:R-:W-:Y:S02]  /*64a0*/  UIMAD.WIDE.U32 UR8, UR4, UR40, URZ ;  /* 0x00000028040872a5 */ /* 0x000fe4000f8e00ff */
[----:B------:R-:W-:Y:S03]  /*64b0*/  USHF.R.U32.HI UR6, URZ, UR12, UR5 ;  /* 0x0000000cff067299 */ /* 0x000fe60008011605 */
[----:B------:R-:W-:Y:S01]  /*64c0*/  UMOV UR5, UR11 ;  /* 0x0000000b00057c82 */ /* 0x000fe20008000000 */
[----:B------:R-:W-:Y:S02]  /*64d0*/  UIMAD.WIDE.U32 UR10, UR7, UR40, URZ ;  /* 0x00000028070a72a5 */ /* 0x000fe4000f8e00ff */
[----:B------:R-:W-:Y:S02]  /*64e0*/  USHF.R.U32.HI UR12, URZ, UR57, UR5 ;  /* 0x00000039ff0c7299 */ /* 0x000fe40008011605 */
[----:B------:R-:W-:Y:S01]  /*64f0*/  USEL UR6, UR37, UR6, !UP0 ;  /* 0x0000000625067287 */ /* 0x000fe2000c000000 */
[----:B------:R-:W-:Y:S02]  /*6500*/  UMOV UR5, UR9 ;  /* 0x0000000900057c82 */ /* 0x000fe40008000000 */
[----:B------:R-:W-:Y:S01]  /*6510*/  UMOV UR10, UR11 ;  /* 0x0000000b000a7c82 */ /* 0x000fe20008000000 */
[----:B------:R-:W-:Y:S02]  /*6520*/  @UP2 USHF.R.U32.HI UR4, URZ, UR41, UR5 ;  /* 0x00000029ff042299 */ /* 0x000fe40008011605 */
[----:B------:R-:W-:Y:S02]  /*6530*/  @UP2 USHF.R.U32.HI UR7, URZ, UR41, UR10 ;  /* 0x00000029ff072299 */ /* 0x000fe4000801160a */
[----:B------:R-:W-:Y:S02]  /*6540*/  UIMAD UR4, UR42, UR4, URZ ;  /* 0x000000042a0472a4 */ /* 0x000fe4000f8e02ff */
[----:B------:R-:W-:Y:S02]  /*6550*/  UIMAD.WIDE.U32 UR10, UR6, UR40, URZ ;  /* 0x00000028060a72a5 */ /* 0x000fe4000f8e00ff */
[----:B------:R-:W-:Y:S02]  /*6560*/  USEL UR5, UR38, UR12, !UP1 ;  /* 0x0000000c26057287 */ /* 0x000fe4000c800000 */
[----:B------:R-:W-:Y:S02]  /*6570*/  UIMAD UR8, UR42, UR7, URZ ;  /* 0x000000072a0872a4 */ /* 0x000fe4000f8e02ff */
[----:B------:R-:W-:Y:S03]  /*6580*/  UISETP.GE.AND UP0, UPT, UR6, UR4, UPT ;  /* 0x000000040600728c */ /* 0x000fe6000bf06270 */
[----:B------:R-:W-:Y:S01]  /*6590*/  UMOV UR4, UR11 ;  /* 0x0000000b00047c82 */ /* 0x000fe20008000000 */
[----:B------:R-:W-:Y:S02]  /*65a0*/  UISETP.GE.OR UP0, UPT, UR5, UR8, UP0 ;  /* 0x000000080500728c */ /* 0x000fe40008706670 */
[----:B------:R-:W-:Y:S02]  /*65b0*/  USHF.R.U32.HI UR4, URZ, UR41, UR4 ;  /* 0x00000029ff047299 */ /* 0x000fe40008011604 */
[----:B------:R-:W-:Y:S02]  /*65c0*/  UIMAD.WIDE.U32 UR8, UR5, UR40, URZ ;  /* 0x00000028050872a5 */ /* 0x000fe4000f8e00ff */
[----:B------:R-:W-:Y:S02]  /*65d0*/  USEL UR11, UR6, UR4, !UP2 ;  /* 0x00000004060b7287 */ /* 0x000fe4000d000000 */
[----:B------:R-:W-:Y:S02]  /*65e0*/  UIADD3 UR8, UPT, UPT, -UR5, URZ, URZ ;  /* 0x000000ff05087290 */ /* 0x000fe4000fffe1ff */
[----:B------:R-:W-:Y:S01]  /*65f0*/  UIADD3 UR10, UPT, UPT, -UR11, URZ, URZ ;  /* 0x000000ff0b0a7290 */ /* 0x000fe2000fffe1ff */
[----:B------:R-:W-:Y:S01]  /*6600*/  @!UP0 UMOV UR4, UR9 ;  /* 0x0000000900048c82 */ /* 0x000fe20008000000 */
[----:B------:R-:W-:Y:S02]  /*6610*/  UIADD3 UR9, UPT, UPT, -UR6, URZ, URZ ;  /* 0x000000ff06097290 */ /* 0x000fe4000fffe1ff */
[----:B------:R-:W-:Y:S02]  /*6620*/  @!UP0 USHF.R.U32.HI UR4, URZ, UR41, UR4 ;  /* 0x00000029ff048299 */ /* 0x000fe40008011604 */
[----:B------:R-:W-:Y:S02]  /*6630*/  UIMAD UR10, UR42, UR10, UR6 ;  /* 0x0000000a2a0a72a4 */ /* 0x000fe4000f8e0206 */
[----:B------:R-:W-:Y:S04]  /*6640*/  @!UP0 USEL UR4, UR5, UR4, !UP2 ;  /* 0x0000000405048287 */ /* 0x000fe8000d000000 */
[----:B------:R-:W-:Y:S02]  /*6650*/  @!UP0 UIMAD UR10, UR7, UR10, UR4 ;  /* 0x0000000a070a82a4 */ /* 0x000fe4000f8e0204 */
[----:B------:R-:W-:Y:S02]  /*6660*/  @!UP0 UIADD3 UR11, UPT, UPT, UR11, -UR4, URZ ;  /* 0x800000040b0b8290 */ /* 0x000fe4000fffe0ff */
[----:B------:R-:W-:Y:S02]  /*6670*/  UIMAD UR7, UR43, UR8, UR38 ;  /* 0x000000082b0772a4 */ /* 0x000fe4000f8e0226 */
[----:B------:R-:W-:Y:S02]  /*6680*/  @!UP0 UIMAD UR6, UR11, UR42, UR5 ;  /* 0x0000002a0b0682a4 */ /* 0x000fe4000f8e0205 */
[----:B------:R-:W-:Y:S01]  /*6690*/  UIMAD UR4, UR58, UR9, UR37 ;  /* 0x000000093a0472a4 */ /* 0x000fe2000f8e0225 */
[----:B------:R-:W-:Y:S02]  /*66a0*/  @!UP0 UMOV UR5, UR10 ;  /* 0x0000000a00058c82 */ /* 0x000fe40008000000 */
[----:B------:R-:W-:Y:S02]  /*66b0*/  UIMAD UR38, UR5, UR43, UR7 ;  /* 0x0000002b052672a4 */ /* 0x000fe4000f8e0207 */
[----:B------:R-:W-:Y:S11]  /*66c0*/  UIMAD UR37, UR6, UR58, UR4 ;  /* 0x0000003a062572a4 */ /* 0x000ff6000f8e0204 */
[----:B------:R-:W-:Y:S01]  /*66d0*/  @!UPT UIADD3 URZ, UPT, UPT, URZ, URZ, URZ ;  /* 0x000000fffffff290 */ /* 0x000fe2000fffe0ff */
.L_x_113:
[----:B------:R-:W-:Y:S01]  /*66e0*/  UISETP.NE.AND UP0, UPT, UR39, 0x1, UPT ;  /* 0x000000012700788c */ /* 0x000fe2000bf05270 */
[----:B------:R-:W-:Y:S01]  /*66f0*/  IADD3 R55, PT, PT, R55, 0x1, RZ ;  /* 0x0000000137377810 */ /* 0x000fe20007ffe0ff */
[----:B------:R-:W-:Y:S02]  /*6700*/  UIADD3 UR11, UPT, UPT, UR45, 0x300, URZ ;  /* 0x000003002d0b7890 */ /* 0x000fe4000fffe0ff */
[----:B------:R-:W-:Y:S02]  /*6710*/  USHF.L.U32 UR50, UR20, 0x6, URZ ;  /* 0x0000000614327899 */ /* 0x000fe400080006ff */
[----:B------:R-:W-:Y:S05]  /*6720*/  USHF.L.U32 UR49, UR25, 0x6, URZ ;  /* 0x0000000619317899 */ /* 0x000fea00080006ff */
[----:B------:R-:W2:Y:S01]  /*6730*/  @!UP0 LDCU.128 UR12, c[0x0][0xb10] ;  /* 0x00016200ff0c87ac */ /* 0x000ea20008000c00 */
[----:B------:R-:W3:Y:S01]  /*6740*/  @!UP0 LDCU UR5, c[0x0][0xb0c] ;  /* 0x00016180ff0587ac */ /* 0x000ee20008000800 */
[----:B------:R-:W4:Y:S01]  /*6750*/  @!UP0 LDCU UR10, c[0x0][0xb20] ;  /* 0x00016400ff0a87ac */ /* 0x000f220008000800 */
[----:B--2---:R-:W-:Y:S02]  /*6760*/  UIMAD.WIDE.U32 UR8, UR38, UR12, URZ ;  /* 0x0000000c260872a5 */ /* 0x004fe4000f8e00ff */
[----:B------:R-:W-:Y:S02]  /*6770*/  UIMAD.WIDE.U32 UR6, UR37, UR15, URZ ;  /* 0x0000000f250672a5 */ /* 0x000fe4000f8e00ff */
[----:B------:R-:W-:Y:S03]  /*6780*/  @!UP0 UISETP.NE.AND UP1, UPT, UR14, 0x1, UPT ;  /* 0x000000010e00888c */ /* 0x000fe6000bf25270 */
[----:B------:R-:W-:Y:S01]  /*6790*/  @!UP0 UMOV UR4, UR9 ;  /* 0x0000000900048c82 */ /* 0x000fe20008000000 */
[----:B---3--:R-:W-:Y:S02]  /*67a0*/  @!UP0 UISETP.NE.AND UP2, UPT, UR5, 0x1, UPT ;  /* 0x000000010500888c */ /* 0x008fe4000bf45270 */
[----:B------:R-:W-:Y:S01]  /*67b0*/  @!UP0 USHF.R.U32.HI UR4, URZ, UR13, UR4 ;  /* 0x0000000dff048299 */ /* 0x000fe20008011604 */
[----:B------:R-:W-:Y:S02]  /*67c0*/  @!UP0 UMOV UR6, UR7 ;  /* 0x0000000700068c82 */ /* 0x000fe40008000000 */
[----:B----4-:R-:W-:Y:S02]  /*67d0*/  @!UP0 USHF.R.U32.HI UR6, URZ, UR10, UR6 ;  /* 0x0000000aff068299 */ /* 0x010fe40008011606 */
[----:B------:R-:W-:Y:S02]  /*67e0*/  @!UP0 USEL UR7, UR38, UR4, !UP2 ;  /* 0x0000000426078287 */ /* 0x000fe4000d000000 */
[----:B------:R-:W-:Y:S04]  /*67f0*/  @!UP0 USEL UR6, UR37, UR6, !UP1 ;  /* 0x0000000625068287 */ /* 0x000fe8000c800000 */
[----:B------:R-:W-:Y:S02]  /*6800*/  @!UP0 UIADD3 UR4, UPT, UPT, -UR7, UR6, URZ ;  /* 0x0000000607048290 */ /* 0x000fe4000fffe1ff */
[----:B------:R-:W-:Y:S02]  /*6810*/  @!UP0 UIADD3 UR6, UPT, UPT, UR7, -UR6, URZ ;  /* 0x8000000607068290 */ /* 0x000fe4000fffe0ff */
[----:B------:R-:W-:Y:S02]  /*6820*/  @!UP0 UIMAD UR38, UR4, UR5, UR38 ;  /* 0x00000005042682a4 */ /* 0x000fe4000f8e0226 */
[----:B------:R-:W-:Y:S02]  /*6830*/  @!UP0 UIMAD UR37, UR6, UR14, UR37 ;  /* 0x0000000e062582a4 */ /* 0x000fe4000f8e0225 */
[----:B------:R-:W-:Y:S09]  /*6840*/  ULOP3.LUT UP0, URZ, UR11, 0x90, URZ, 0xc0, !UPT ;  /* 0x000000900bff7892 */ /* 0x000ff2000f80c0ff */
[----:B------:R-:W-:Y:S05]  /*6850*/  BRA.U !UP0, `(.L_x_114) ;  /* 0x00000001087c7547 */ /* 0x000fea000b800000 */
[----:B------:R-:W2:Y:S01]  /*6860*/  LDCU.64 UR8, c[0x4][0x80] ;  /* 0x01001000ff0877ac */ /* 0x000ea20008000a00 */
[----:B------:R-:W-:Y:S01]  /*6870*/  MOV R2, 0x0 ;  /* 0x0000000000027802 */ /* 0x000fe20000000f00 */
[----:B------:R-:W-:Y:S02]  /*6880*/  HFMA2 R12, -RZ, RZ, 0, 5.9604644775390625e-08 ;  /* 0x00000001ff0c7431 */ /* 0x000fe400000001ff */
[----:B------:R-:W-:Y:S01]  /*6890*/  IMAD.MOV.U32 R8, RZ, RZ, 0x70 ;  /* 0x00000070ff087424 */ /* 0x000fe200078e00ff */
[----:B------:R3:W4:Y:S01]  /*68a0*/  LDC.64 R14, c[0x4][R2] ;  /* 0x01000000020e7b82 */ /* 0x0007220000000a00 */
[----:B------:R-:W1:Y:S01]  /*68b0*/  LDCU.64 UR6, c[0x4][0x88] ;  /* 0x01001100ff0677ac */ /* 0x000e620008000a00 */
[----:B------:R-:W-:Y:S01]  /*68c0*/  IMAD.MOV.U32 R13, RZ, RZ, RZ ;  /* 0x000000ffff0d7224 */ /* 0x000fe200078e00ff */
[----:B------:R-:W1:Y:S01]  /*68d0*/  LDCU.64 UR4, c[0x4][0x8] ;  /* 0x01000100ff0477ac */ /* 0x000e620008000a00 */
[----:B--2---:R-:W-:Y:S01]  /*68e0*/  MOV R5, UR9 ;  /* 0x0000000900057c02 */ /* 0x004fe20008000f00 */
[----:B------:R-:W-:Y:S01]  /*68f0*/  IMAD.U32 R4, RZ, RZ, UR8 ;  /* 0x00000008ff047e24 */ /* 0x000fe2000f8e00ff */
[----:B-1----:R-:W-:Y:S01]  /*6900*/  MOV R7, UR7 ;  /* 0x0000000700077c02 */ /* 0x002fe20008000f00 */
[----:B------:R-:W-:Y:S01]  /*6910*/  IMAD.U32 R6, RZ, RZ, UR6 ;  /* 0x00000006ff067e24 */ /* 0x000fe2000f8e00ff */
[----:B------:R-:W-:Y:S01]  /*6920*/  MOV R11, UR5 ;  /* 0x00000005000b7c02 */ /* 0x000fe20008000f00 */
[----:B------:R-:W-:Y:S02]  /*6930*/  IMAD.U32 R10, RZ, RZ, UR4 ;  /* 0x00000004ff0a7e24 */ /* 0x000fe4000f8e00ff */
[----:B------:R-:W-:Y:S07]  /*6940*/  LEPC R20, `(.L_x_115) ;  /* 0x000000001014794e */ /* 0x000fee0000000000 */
[----:B---345:R-:W-:Y:S05]  /*6950*/  CALL.ABS.NOINC R14 ;  /* 0x000000000e007343 */ /* 0x038fea0003c00000 */
.L_x_115:
[----:B------:R-:W1:Y:S01]  /*6960*/  LDCU.64 UR8, c[0x4][0x80] ;  /* 0x01001000ff0877ac */ /* 0x000e620008000a00 */
[----:B------:R-:W2:Y:S01]  /*6970*/  LDC.64 R2, c[0x4][R2] ;  /* 0x0100000002027b82 */ /* 0x000ea20000000a00 */
[----:B------:R-:W-:Y:S02]  /*6980*/  HFMA2 R12, -RZ, RZ, 0, 5.9604644775390625e-08 ;  /* 0x00000001ff0c7431 */ /* 0x000fe400000001ff */
[----:B------:R-:W-:Y:S02]  /*6990*/  IMAD.MOV.U32 R8, RZ, RZ, 0x70 ;  /* 0x00000070ff087424 */ /* 0x000fe400078e00ff */
[----:B------:R-:W-:Y:S01]  /*69a0*/  IMAD.MOV.U32 R13, RZ, RZ, RZ ;  /* 0x000000ffff0d7224 */ /* 0x000fe200078e00ff */
[----:B------:R-:W3:Y:S01]  /*69b0*/  LDCU.64 UR6, c[0x4][0x88] ;  /* 0x01001100ff0677ac */ /* 0x000ee20008000a00 */
[----:B------:R-:W4:Y:S01]  /*69c0*/  LDCU.64 UR4, c[0x4][0x8] ;  /* 0x01000100ff0477ac */ /* 0x000f220008000a00 */
[----:B-1----:R-:W-:Y:S02]  /*69d0*/  MOV R4, UR8 ;  /* 0x0000000800047c02 */ /* 0x002fe40008000f00 */
[----:B------:R-:W-:Y:S02]  /*69e0*/  MOV R5, UR9 ;  /* 0x0000000900057c02 */ /* 0x000fe40008000f00 */
[----:B---3--:R-:W-:Y:S01]  /*69f0*/  MOV R7, UR7 ;  /* 0x0000000700077c02 */ /* 0x008fe20008000f00 */
[----:B------:R-:W-:Y:S01]  /*6a00*/  IMAD.U32 R6, RZ, RZ, UR6 ;  /* 0x00000006ff067e24 */ /* 0x000fe2000f8e00ff */
[----:B----4-:R-:W-:Y:S01]  /*6a10*/  MOV R11, UR5 ;  /* 0x00000005000b7c02 */ /* 0x010fe20008000f00 */
[----:B------:R-:W-:Y:S02]  /*6a20*/  IMAD.U32 R10, RZ, RZ, UR4 ;  /* 0x00000004ff0a7e24 */ /* 0x000fe4000f8e00ff */
[----:B------:R-:W-:Y:S07]  /*6a30*/  LEPC R20, `(.L_x_114) ;  /* 0x000000001014794e */ /* 0x000fee0000000000 */
[----:B--2---:R-:W-:Y:S05]  /*6a40*/  CALL.ABS.NOINC R2 ;  /* 0x0000000002007343 */ /* 0x004fea0003c00000 */
.L_x_114:
[----:B------:R-:W-:Y:S02]  /*6a50*/  R2UR UR6, R52 ;  /* 0x00000000340672ca */ /* 0x000fe400000e0000 */
[----:B------:R-:W-:Y:S02]  /*6a60*/  R2UR UR5, R49 ;  /* 0x00000000310572ca */ /* 0x000fe400000e0000 */
[----:B------:R-:W-:Y:S02]  /*6a70*/  R2UR UR4, R48 ;  /* 0x00000000300472ca */ /* 0x000fe400000e0000 */
[----:B------:R-:W-:Y:S02]  /*6a80*/  ISETP.NE.U32.AND P4, PT, R42, RZ, PT ;  /* 0x000000ff2a00720c */ /* 0x000fe40003f85070 */
[----:B------:R-:W-:Y:S02]  /*6a90*/  ISETP.NE.U32.AND P2, PT, RZ, UR60, PT ;  /* 0x0000003cff007c0c */ /* 0x000fe4000bf45070 */
[----:B------:R-:W-:Y:S02]  /*6aa0*/  ISETP.NE.AND.EX P4, PT, R43, RZ, PT, P4 ;  /* 0x000000ff2b00720c */ /* 0x000fe40003f85340 */
[----:B------:R-:W-:Y:S01]  /*6ab0*/  ISETP.NE.AND.EX P2, PT, RZ, UR61, PT, P2 ;  /* 0x0000003dff007c0c */ /* 0x000fe2000bf45320 */
[----:B------:R-:W-:Y:S02]  /*6ac0*/  UISETP.NE.AND UP2, UPT, UR6, URZ, UPT ;  /* 0x000000ff0600728c */ /* 0x000fe4000bf45270 */
[----:B------:R-:W-:Y:S04]  /*6ad0*/  UISETP.NE.U32.AND UP0, UPT, UR5, URZ, UPT ;  /* 0x000000ff0500728c */ /* 0x000fe8000bf05070 */
[----:B------:R-:W-:Y:S01]  /*6ae0*/  UISETP.NE.AND.EX UP1, UPT, UR4, URZ, UPT, UP0 ;  /* 0x000000ff0400728c */ /* 0x000fe2000bf25300 */
[----:B------:R-:W-:Y:S01]  /*6af0*/  PLOP3.LUT P1, PT, PT, PT, UP2, 0x80, 0x8 ;  /* 0x000000000008781c */ /* 0x000fe20003f2f028 */
[----:B------:R-:W-:Y:S03]  /*6b00*/  UPLOP3.LUT UP0, UPT, UPT, UPT, UPT, 0x40, 0x4 ;  /* 0x000000000004789c */ /* 0x000fe60003f0e870 */
[----:B------:R-:W-:Y:S06]  /*6b10*/  @UP2 UPLOP3.LUT UP0, UPT, UPT, UPT, UP1, 0x80, 0x8 ;  /* 0x000000000008289c */ /* 0x000fec0003f0f010 */
[----:B------:R-:W-:Y:S01]  /*6b20*/  PLOP3.LUT P0, PT, PT, PT, UP0, 0x80, 0x8 ;  /* 0x000000000008781c */ /* 0x000fe20003f0f008 */
[----:B------:R-:W-:Y:S01]  /*6b30*/  @!UPT UIADD3 URZ, UPT, UPT, URZ, URZ, URZ ;  /* 0x000000fffffff290 */ /* 0x000fe2000fffe0ff */
[----:B------:R-:W-:Y:S11]  /*6b40*/  BRA.U !UP1, `(.L_x_116) ;  /* 0x0000000109407547 */ /* 0x000ff6000b800000 */
[----:B------:R-:W-:Y:S01]  /*6b50*/  UISETP.NE.U32.AND UP0, UPT, UR60, URZ, UPT ;  /* 0x000000ff3c00728c */ /* 0x000fe2000bf05070 */
[----:B------:R-:W-:Y:S01]  /*6b60*/  R2UR UR6, R49 ;  /* 0x00000000310672ca */ /* 0x000fe200000e0000 */
[----:B------:R-:W2:Y:S01]  /*6b70*/  LDCU.64 UR8, c[0x0][0x358] ;  /* 0x00006b00ff0877ac */ /* 0x000ea20008000a00 */
[----:B------:R-:W-:Y:S02]  /*6b80*/  HFMA2 R46, -RZ, RZ, 0, 5.9604644775390625e-08 ;  /* 0x00000001ff2e7431 */ /* 0x000fe400000001ff */
[----:B-1----:R-:W-:Y:S01]  /*6b90*/  IMAD.MOV.U32 R0, RZ, RZ, 0x1 ;  /* 0x00000001ff007424 */ /* 0x002fe200078e00ff */
[----:B------:R-:W-:Y:S06]  /*6ba0*/  UISETP.NE.AND.EX UP0, UPT, UR61, URZ, UPT, UP0 ;  /* 0x000000ff3d00728c */ /* 0x000fec000bf05300 */
[----:B------:R-:W-:Y:S05]  /*6bb0*/  PLOP3.LUT P3, PT, PT, PT, UP0, 0x80, 0x8 ;  /* 0x000000000008781c */ /* 0x000fea0003f6f008 */
[----:B------:R-:W1:Y:S01]  /*6bc0*/  @UP0 LDCU.64 UR4, c[0x0][0x888] ;  /* 0x00011100ff0407ac */ /* 0x000e620008000a00 */
[----:B------:R-:W-:Y:S07]  /*6bd0*/  @UP0 UIMAD UR6, UR36, UR6, URZ ;  /* 0x00000006240602a4 */ /* 0x000fee000f8e02ff */
[----:B------:R-:W-:Y:S01]  /*6be0*/  @!P3 PRMT R46, R0, 0x7610, R46 ;  /* 0x00007610002eb816 */ /* 0x000fe2000000002e */
[----:B-1----:R-:W-:Y:S06]  /*6bf0*/  @UP0 UIMAD.WIDE UR4, UR6, 0x4, UR4 ;  /* 0x00000004060408a5 */ /* 0x002fec000f8e0204 */
[----:B-----5:R-:W-:Y:S02]  /*6c00*/  IMAD.U32 R26, RZ, RZ, UR4 ;  /* 0x00000004ff1a7e24 */ /* 0x020fe4000f8e00ff */
[----:B------:R-:W-:Y:S03]  /*6c10*/  IMAD.U32 R27, RZ, RZ, UR5 ;  /* 0x00000005ff1b7e24 */ /* 0x000fe6000f8e00ff */
[----:B------:R-:W1:Y:S02]  /*6c20*/  @!UP0 LDCU UR4, c[0x0][0x880] ;  /* 0x00011000ff0487ac */ /* 0x000e640008000800 */
[----:B--2---:R2:W5:Y:S02]  /*6c30*/  @P3 LDG.E R26, desc[UR8][R26.64] ;  /* 0x000000081a1a3981 */ /* 0x004564000c1e1900 */
[----:B-12---:R-:W-:Y:S02]  /*6c40*/  @!P3 MOV R26, UR4 ;  /* 0x00000004001abc02 */ /* 0x006fe40008000f00 */
.L_x_116:
[----:B------:R-:W-:Y:S05]  /*6c50*/  @!P4 BRA `(.L_x_117) ;  /* 0x000000000024c947 */ /* 0x000fea0003800000 */
[----:B------:R-:W-:Y:S01]  /*6c60*/  ISETP.NE.U32.AND P3, PT, R40, RZ, PT ;  /* 0x000000ff2800720c */ /* 0x000fe20003f65070 */
[----:B------:R-:W2:Y:S03]  /*6c70*/  LDCU.64 UR4, c[0x0][0x358] ;  /* 0x00006b00ff0477ac */ /* 0x000ea60008000a00 */
[----:B------:R-:W-:Y:S11]  /*6c80*/  ISETP.NE.AND.EX P3, PT, R41, RZ, PT, P3 ;  /* 0x000000ff2900720c */ /* 0x000ff60003f65330 */
[----:B------:R-:W-:Y:S02]  /*6c90*/  @!UPT UIADD3 URZ, UPT, UPT, URZ, URZ, URZ ;  /* 0x000000fffffff290 */ /* 0x000fe4000fffe0ff */
[----:B------:R-:W3:Y:S01]  /*6ca0*/  @P3 LDC.64 R2, c[0x0][0x8a8] ;  /* 0x00022a00ff023b82 */ /* 0x000ee20000000a00 */
[----:B-1----:R-:W-:Y:S04]  /*6cb0*/  @P3 IMAD R0, R42, UR36, RZ ;  /* 0x000000242a003c24 */ /* 0x002fe8000f8e02ff */
[----:B---3--:R-:W-:Y:S05]  /*6cc0*/  @P3 IMAD.WIDE R2, R0, 0x4, R2 ;  /* 0x0000000400023825 */ /* 0x008fea00078e0202 */
[----:B--2--5:R2:W5:Y:S02]  /*6cd0*/  @P3 LDG.E R24, desc[UR4][R2.64] ;  /* 0x0000000402183981 */ /* 0x024564000c1e1900 */
[----:B--2---:R-:W3:Y:S02]  /*6ce0*/  @!P3 LDC R24, c[0x0][0x8a0] ;  /* 0x00022800ff18bb82 */ /* 0x004ee40000000800 */
.L_x_117:
[----:B-----5:R-:W-:Y:S01]  /*6cf0*/  FSETP.NEU.AND P3, PT, R26, RZ, PT ;  /* 0x000000ff1a00720b */ /* 0x020fe20003f6d000 */
[----:B------:R-:W-:Y:S01]  /*6d00*/  ULOP3.LUT UR4, UR54, 0x1, URZ, 0x3c, !UPT ;  /* 0x0000000136047892 */ /* 0x000fe2000f8e3cff */
[----:B------:R-:W-:Y:S01]  /*6d10*/  SEL R4, RZ, 0xffffffff, P2 ;  /* 0xffffffffff047807 */ /* 0x000fe20001000000 */
[----:B------:R-:W-:Y:S01]  /*6d20*/  IMAD.U32 R62, RZ, RZ, UR47 ;  /* 0x0000002fff3e7e24 */ /* 0x000fe2000f8e00ff */
[----:B------:R-:W-:Y:S01]  /*6d30*/  @P1 LOP3.LUT P2, RZ, R46, 0xff, RZ, 0xc0, !PT ;  /* 0x000000ff2eff1812 */ /* 0x000fe2000784c0ff */
[----:B------:R-:W-:Y:S01]  /*6d40*/  IMAD.SHL.U32 R64, R44, 0x2, RZ ;  /* 0x000000022c407824 */ /* 0x000fe200078e00ff */
[----:B-1----:R-:W-:Y:S01]  /*6d50*/  @P1 SEL R0, RZ, 0xffffffff, P3 ;  /* 0xffffffffff001807 */ /* 0x002fe20001800000 */
[----:B------:R-:W-:Y:S01]  /*6d60*/  IMAD.U32 R66, RZ, RZ, UR4 ;  /* 0x00000004ff427e24 */ /* 0x000fe2000f8e00ff */
[----:B------:R-:W-:Y:S01]  /*6d70*/  LEA R53, R22, UR45, 0x3 ;  /* 0x0000002d16357c11 */ /* 0x000fe2000f8e18ff */
[----:B------:R-:W-:Y:S01]  /*6d80*/  IMAD.SHL.U32 R62, R62, 0x1000, RZ ;  /* 0x000010003e3e7824 */ /* 0x000fe200078e00ff */
[----:B------:R-:W-:Y:S01]  /*6d90*/  @P0 SEL R0, R4, R0, !P2 ;  /* 0x0000000004000207 */ /* 0x000fe20005000000 */
[----:B------:R-:W-:Y:S01]  /*6da0*/  BSSY B1, `(.L_x_118) ;  /* 0x0000035000017945 */ /* 0x000fe20003800000 */
[----:B------:R-:W-:Y:S01]  /*6db0*/  PLOP3.LUT P2, PT, PT, PT, UP1, 0x80, 0x8 ;  /* 0x000000000008781c */ /* 0x000fe20003f4f018 */
[----:B------:R-:W-:Y:S01]  /*6dc0*/  IMAD.MOV.U32 R65, RZ, RZ, 0x1 ;  /* 0x00000001ff417424 */ /* 0x000fe200078e00ff */
[----:B------:R-:W-:Y:S01]  /*6dd0*/  @P1 LOP3.LUT R0, R0, 0x1, RZ, 0xc0, !PT ;  /* 0x0000000100001812 */ /* 0x000fe200078ec0ff */
[----:B------:R-:W-:Y:S01]  /*6de0*/  IMAD R25, R22, 0x20, R23 ;  /* 0x0000002016197824 */ /* 0x000fe200078e0217 */
[----:B------:R-:W-:Y:S01]  /*6df0*/  LOP3.LUT P4, R54, R46, 0xff, RZ, 0xc0, !PT ;  /* 0x000000ff2e367812 */ /* 0x000fe2000788c0ff */
[----:B------:R-:W-:Y:S01]  /*6e00*/  IMAD.U32 R63, RZ, RZ, UR47 ;  /* 0x0000002fff3f7e24 */ /* 0x000fe2000f8e00ff */
[----:B------:R-:W-:Y:S01]  /*6e10*/  ISETP.NE.U32.OR P6, PT, R0, 0x1, !P1 ;  /* 0x000000010000780c */ /* 0x000fe20004fc5470 */
[----:B------:R-:W-:Y:S01]  /*6e20*/  IMAD.U32 R0, RZ, RZ, UR47 ;  /* 0x0000002fff007e24 */ /* 0x000fe2000f8e00ff */
[----:B------:R-:W-:Y:S02]  /*6e30*/  SEL R3, RZ, 0xffffffff, P3 ;  /* 0xffffffffff037807 */ /* 0x000fe40001800000 */
[----:B------:R-:W-:Y:S02]  /*6e40*/  CS2R R38, SRZ ;  /* 0x0000000000267805 */ /* 0x000fe4000001ff00 */
[----:B------:R-:W-:Y:S02]  /*6e50*/  P2R R60, PR, RZ, 0x40 ;  /* 0x00000040ff3c7803 */ /* 0x000fe40000000000 */
[----:B------:R-:W-:Y:S02]  /*6e60*/  CS2R R36, SRZ ;  /* 0x0000000000247805 */ /* 0x000fe4000001ff00 */
[----:B------:R-:W-:Y:S02]  /*6e70*/  LEA R0, R0, UR45, 0x3 ;  /* 0x0000002d00007c11 */ /* 0x000fe4000f8e18ff */
[----:B------:R-:W-:Y:S02]  /*6e80*/  CS2R R30, SRZ ;  /* 0x00000000001e7805 */ /* 0x000fe4000001ff00 */
[----:B------:R-:W-:Y:S02]  /*6e90*/  @P2 SEL R3, R4, R3, !P4 ;  /* 0x0000000304032207 */ /* 0x000fe40006000000 */
[----:B------:R-:W-:Y:S02]  /*6ea0*/  CS2R R28, SRZ ;  /* 0x00000000001c7805 */ /* 0x000fe4000001ff00 */
[----:B------:R-:W-:Y:S02]  /*6eb0*/  IADD3 R27, PT, PT, R62, UR45, R64 ;  /* 0x0000002d3e1b7c10 */ /* 0x000fe4000fffe040 */
[----:B------:R-:W-:Y:S02]  /*6ec0*/  LOP3.LUT R3, R3, 0x1, RZ, 0xc0, !PT ;  /* 0x0000000103037812 */ /* 0x000fe400078ec0ff */
[----:B------:R-:W-:Y:S02]  /*6ed0*/  @P6 SHF.L.U32 R2, R66, 0x1f, RZ ;  /* 0x0000001f42026819 */ /* 0x000fe400000006ff */
[----:B------:R-:W-:Y:S02]  /*6ee0*/  ISETP.NE.U32.AND P5, PT, R3, 0x1, PT ;  /* 0x000000010300780c */ /* 0x000fe40003fa5070 */
[----:B------:R1:W2:Y:S02]  /*6ef0*/  @P6 SYNCS.PHASECHK.TRANS64.TRYWAIT P1, [R0+URZ+0x110], R2 ;  /* 0x00011002000065a7 */ /* 0x0002a400080211ff */
[----:B------:R-:W-:Y:S02]  /*6f00*/  P2R R67, PR, RZ, 0x20 ;  /* 0x00000020ff437803 */ /* 0x000fe40000000000 */
[----:B-1----:R-:W-:Y:S04]  /*6f10*/  SHF.L.U32 R2, R57, 0x1f, RZ ;  /* 0x0000001f39027819 */ /* 0x002fe800000006ff */
[----:B------:R1:W4:Y:S01]  /*6f20*/  SYNCS.PHASECHK.TRANS64.TRYWAIT P0, [R53+URZ+0x170], R2 ;  /* 0x00017002350075a7 */ /* 0x00032200080011ff */
[----:B--2---:R-:W-:Y:S01]  /*6f30*/  @P6 SEL R65, RZ, 0x1, !P1 ;  /* 0x00000001ff416807 */ /* 0x004fe20004800000 */
[----:B-1----:R-:W-:Y:S06]  /*6f40*/  @!P6 BRA `(.L_x_119) ;  /* 0x000000000068e947 */ /* 0x002fec0003800000 */
[----:B------:R-:W-:Y:S01]  /*6f50*/  LOP3.LUT P6, RZ, R45, 0x40, RZ, 0xc0, !PT ;  /* 0x000000402dff7812 */ /* 0x000fe200078cc0ff */
[----:B------:R-:W-:Y:S01]  /*6f60*/  VIADD R3, R27, 0x300 ;  /* 0x000003001b037836 */ /* 0x000fe20000000000 */
[----:B------:R-:W-:Y:S01]  /*6f70*/  ISETP.NE.AND P2, PT, R65, RZ, PT ;  /* 0x000000ff4100720c */ /* 0x000fe20003f45270 */
[----:B------:R-:W-:Y:S01]  /*6f80*/  BSSY B0, `(.L_x_120) ;  /* 0x000000d000007945 */ /* 0x000fe20003800000 */
[----:B------:R-:W-:Y:S01]  /*6f90*/  PLOP3.LUT P1, PT, PT, PT, PT, 0x8, 0x80 ;  /* 0x000000000080781c */ /* 0x000fe20003f2e170 */
[----:B------:R-:W-:Y:S01]  /*6fa0*/  @P5 VIADD R4, R27, 0x310 ;  /* 0x000003101b045836 */ /* 0x000fe20000000000 */
[----:B------:R-:W-:Y:S02]  /*6fb0*/  @P5 PLOP3.LUT P1, PT, P6, PT, PT, 0x80, 0x8 ;  /* 0x000000000008581c */ /* 0x000fe4000372f070 */
[----:B------:R-:W-:Y:S02]  /*6fc0*/  CS2R R38, SRZ ;  /* 0x0000000000267805 */ /* 0x000fe4000001ff00 */
[----:B------:R-:W-:Y:S02]  /*6fd0*/  CS2R R36, SRZ ;  /* 0x0000000000247805 */ /* 0x000fe4000001ff00 */
[----:B------:R-:W-:Y:S02]  /*6fe0*/  CS2R R30, SRZ ;  /* 0x00000000001e7805 */ /* 0x000fe4000001ff00 */
[----:B------:R-:W-:Y:S05]  /*6ff0*/  CS2R R28, SRZ ;  /* 0x00000000001c7805 */ /* 0x000fea000001ff00 */
[----:B------:R-:W-:Y:S01]  /*7000*/  @P1 VIADD R4, R3, 0xfffffff0 ;  /* 0xfffffff003041836 */ /* 0x000fe20000000000 */
[----:B------:R-:W-:Y:S06]  /*7010*/  @P2 BRA `(.L_x_121) ;  /* 0x00000000000c2947 */ /* 0x000fec0003800000 */
[----:B------:R-:W-:Y:S04]  /*7020*/  SHF.L.U32 R3, R66, 0x1f, RZ ;  /* 0x0000001f42037819 */ /* 0x000fe800000006ff */
[----:B------:R-:W1:Y:S02]  /*7030*/  SYNCS.PHASECHK.TRANS64.TRYWAIT P1, [R0+URZ+0x110], R3 ;  /* 0x00011003000075a7 */ /* 0x000e6400080211ff */
[----:B-1----:R-:W-:Y:S05]  /*7040*/  @!P1 BRA `(.L_x_122) ;  /* 0x0000002400409947 */ /* 0x002fea0003800000 */
.L_x_121:
[----:B------:R-:W-:Y:S05]  /*7050*/  BSYNC B0 ;  /* 0x0000000000007941 */ /* 0x000fea0003800000 */
.L_x_120:
[----:B------:R-:W-:Y:S01]  /*7060*/  UIADD3 UR4, UPT, UPT, UR47, 0x1, URZ ;  /* 0x000000012f047890 */ /* 0x000fe2000fffe0ff */
[----:B------:R-:W-:Y:S03]  /*7070*/  ISETP.NE.AND P1, PT, R67, RZ, PT ;  /* 0x000000ff4300720c */ /* 0x000fe60003f25270 */
[----:B------:R-:W-:Y:S04]  /*7080*/  UISETP.NE.AND UP0, UPT, UR4, 0x3, UPT ;  /* 0x000000030400788c */ /* 0x000fe8000bf05270 */
[----:B------:R-:W-:Y:S02]  /*7090*/  USEL UR5, URZ, 0x1, UP0 ;  /* 0x00000001ff057887 */ /* 0x000fe40008000000 */
[----:B------:R-:W-:Y:S04]  /*70a0*/  USEL UR4, UR4, URZ, UP0 ;  /* 0x000000ff04047287 */ /* 0x000fe80008000000 */
[----:B------:R2:W1:Y:S01]  /*70b0*/  @P1 LDS.128 R36, [R4] ;  /* 0x0000000004241984 */ /* 0x0004620000000c00 */
[----:B------:R-:W-:Y:S01]  /*70c0*/  LOP3.LUT R66, R66, UR5, RZ, 0x3c, !PT ;  /* 0x0000000542427c12 */ /* 0x000fe2000f8e3cff */
[----:B------:R-:W-:Y:S02]  /*70d0*/  IMAD.U32 R63, RZ, RZ, UR4 ;  /* 0x00000004ff3f7e24 */ /* 0x000fe4000f8e00ff */
[----:B------:R2:W1:Y:S04]  /*70e0*/  @P1 LDS.128 R28, [R27+0x300] ;  /* 0x000300001b1c1984 */ /* 0x0004680000000c00 */
.L_x_119:
[----:B------:R-:W-:Y:S05]  /*70f0*/  BSYNC B1 ;  /* 0x0000000000017941 */ /* 0x000fea0003800000 */
.L_x_118:
[----:B-1----:R-:W-:Y:S04]  /*7100*/  SHF.R.U32.HI R0, RZ, 0x15, R25 ;  /* 0x00000015ff007819 */ /* 0x002fe80000011619 */
[----:B------:R-:W-:Y:S01]  /*7110*/  LOP3.LUT P1, RZ, R0, 0x3, R47, 0x48, !PT ;  /* 0x0000000300ff7812 */ /* 0x000fe2000782482f */
[----:B------:R-:W-:Y:S01]  /*7120*/  @!UPT UIADD3 URZ, UPT, UPT, URZ, URZ, URZ ;  /* 0x000000fffffff290 */ /* 0x000fe2000fffe0ff */
[----:B----4-:R-:W-:Y:S11]  /*7130*/  @P0 BRA `(.L_x_123) ;  /* 0x0000000000080947 */ /* 0x010ff60003800000 */
[----:B------:R-:W1:Y:S02]  /*7140*/  SYNCS.PHASECHK.TRANS64.TRYWAIT P0, [R53+URZ+0x170], R2 ;  /* 0x00017002350075a7 */ /* 0x000e6400080011ff */
[----:B-1----:R-:W-:Y:S05]  /*7150*/  @!P0 BRA `(.L_x_124) ;  /* 0x0000002400108947 */ /* 0x002fea0003800000 */
.L_x_123:
[----:B------:R-:W-:Y:S05]  /*7160*/  @!P1 BRA `(.L_x_125) ;  /* 0x0000000000409947 */ /* 0x000fea0003800000 */
[----:B------:R-:W4:Y:S01]  /*7170*/  LDCU.64 UR8, c[0x4][0x70] ;  /* 0x01000e00ff0877ac */ /* 0x000f220008000a00 */
[----:B------:R-:W-:Y:S01]  /*7180*/  MOV R3, 0x0 ;  /* 0x0000000000037802 */ /* 0x000fe20000000f00 */
[----:B------:R-:W-:Y:S02]  /*7190*/  HFMA2 R12, -RZ, RZ, 0, 5.9604644775390625e-08 ;  /* 0x00000001ff0c7431 */ /* 0x000fe400000001ff */
[----:B------:R-:W-:Y:S02]  /*71a0*/  IMAD.MOV.U32 R8, RZ, RZ, 0x192 ;  /* 0x00000192ff087424 */ /* 0x000fe400078e00ff */
[----:B------:R-:W-:Y:S01]  /*71b0*/  IMAD.MOV.U32 R13, RZ, RZ, RZ ;  /* 0x000000ffff0d7224 */ /* 0x000fe200078e00ff */
[----:B------:R-:W5:Y:S01]  /*71c0*/  LDCU.64 UR6, c[0x4][0x78] ;  /* 0x01000f00ff0677ac */ /* 0x000f620008000a00 */
[----:B-1----:R-:W1:Y:S01]  /*71d0*/  LDC.64 R2, c[0x4][R3] ;  /* 0x0100000003027b82 */ /* 0x002e620000000a00 */
[----:B------:R-:W3:Y:S01]  /*71e0*/  LDCU.64 UR4, c[0x4][0x10] ;  /* 0x01000200ff0477ac */ /* 0x000ee20008000a00 */
[----:B----4-:R-:W-:Y:S01]  /*71f0*/  MOV R5, UR9 ;  /* 0x0000000900057c02 */ /* 0x010fe20008000f00 */
[----:B--2---:R-:W-:Y:S01]  /*7200*/  IMAD.U32 R4, RZ, RZ, UR8 ;  /* 0x00000008ff047e24 */ /* 0x004fe2000f8e00ff */
[----:B-----5:R-:W-:Y:S01]  /*7210*/  MOV R7, UR7 ;  /* 0x0000000700077c02 */ /* 0x020fe20008000f00 */
[----:B------:R-:W-:Y:S01]  /*7220*/  IMAD.U32 R6, RZ, RZ, UR6 ;  /* 0x00000006ff067e24 */ /* 0x000fe2000f8e00ff */
[----:B---3--:R-:W-:Y:S01]  /*7230*/  MOV R11, UR5 ;  /* 0x00000005000b7c02 */ /* 0x008fe20008000f00 */
[----:B------:R-:W-:Y:S02]  /*7240*/  IMAD.U32 R10, RZ, RZ, UR4 ;  /* 0x00000004ff0a7e24 */ /* 0x000fe4000f8e00ff */
[----:B------:R-:W-:Y:S07]  /*7250*/  LEPC R20, `(.L_x_125) ;  /* 0x000000001014794e */ /* 0x000fee0000000000 */
[----:B-1----:R-:W-:Y:S05]  /*7260*/  CALL.ABS.NOINC R2 ;  /* 0x0000000002007343 */ /* 0x002fea0003c00000 */
.L_x_125:
[----:B------:R-:W-:Y:S05]  /*7270*/  WARPSYNC.ALL ;  /* 0x0000000000007948 */ /* 0x000fea0003800000 */
[----:B------:R-:W-:Y:S01]  /*7280*/  R2UR UR4, R25 ;  /* 0x00000000190472ca */ /* 0x000fe200000e0000 */
[--C-:B------:R-:W-:Y:S01]  /*7290*/  HADD2.F32 R3, -RZ, R28.reuse.H0_H0 ;  /* 0x2000001cff037230 */ /* 0x100fe20000004100 */
[----:B------:R-:W-:Y:S01]  /*72a0*/  MOV R61, 0x10 ;  /* 0x00000010003d7802 */ /* 0x000fe20000000f00 */
[--C-:B------:R-:W-:Y:S01]  /*72b0*/  HADD2.F32 R20, -RZ, R29.reuse.H0_H0 ;  /* 0x2000001dff147230 */ /* 0x100fe20000004100 */
[----:B------:R-:W-:Y:S01]  /*72c0*/  LOP3.LUT P6, RZ, R45, 0x40, RZ, 0xc0, !PT ;  /* 0x000000402dff7812 */ /* 0x000fe200078cc0ff */
[----:B------:R-:W-:Y:S01]  /*72d0*/  HADD2.F32 R21, -RZ, R29.H1_H1 ;  /* 0x3000001dff157230 */ /* 0x000fe20000004100 */
[----:B------:R-:W-:Y:S01]  /*72e0*/  ISETP.NE.AND P0, PT, R58, RZ, PT ;  /* 0x000000ff3a00720c */ /* 0x000fe20003f05270 */
[----:B------:R-:W-:Y:S01]  /*72f0*/  BSSY.RECONVERGENT B0, `(.L_x_126) ;  /* 0x0000051000007945 */ /* 0x000fe20003800200 */
[----:B------:R-:W-:Y:S05]  /*7300*/  SEL R61, R61, 0xfffffff0, !P6 ;  /* 0xfffffff03d3d7807 */ /* 0x000fea0007000000 */
[----:B--2---:R-:W3:Y:S02]  /*7310*/  LDTM.x16 R4, tmem[UR4] ;  /* 0x00000004000479ee */ /* 0x004ee40008240000 */
[C---:B---3--:R-:W-:Y:S01]  /*7320*/  FMUL R0, R24.reuse, R4 ;  /* 0x0000000418007220 */ /* 0x048fe20000400000 */
[----:B------:R-:W-:Y:S02]  /*7330*/  HADD2.F32 R4, -RZ, R28.H1_H1 ;  /* 0x3000001cff047230 */ /* 0x000fe40000004100 */
[C---:B-1----:R-:W-:Y:S01]  /*7340*/  FMUL R2, R24.reuse, R5 ;  /* 0x0000000518027220 */ /* 0x042fe20000400000 */
[----:B------:R-:W-:Y:S01]  /*7350*/  FMUL R7, R24, R7 ;  /* 0x0000000718077220 */ /* 0x000fe20000400000 */
[----:B------:R-:W-:Y:S01]  /*7360*/  FFMA R0, R26, R3, R0 ;  /* 0x000000031a007223 */ /* 0x000fe20000000000 */
[----:B------:R-:W-:Y:S01]  /*7370*/  FMUL R3, R24, R6 ;  /* 0x0000000618037220 */ /* 0x000fe20000400000 */
[----:B------:R-:W-:Y:S01]  /*7380*/  FFMA R2, R26, R4, R2 ;  /* 0x000000041a027223 */ /* 0x000fe20000000002 */
[C---:B------:R-:W-:Y:S01]  /*7390*/  FMUL R4, R24.reuse, R8 ;  /* 0x0000000818047220 */ /* 0x040fe20000400000 */
[C---:B------:R-:W-:Y:S01]  /*73a0*/  FMUL R8, R24.reuse, R12 ;  /* 0x0000000c18087220 */ /* 0x040fe20000400000 */
[----:B------:R-:W-:Y:S01]  /*73b0*/  FMUL R12, R24, R16 ;  /* 0x00000010180c7220 */ /* 0x000fe20000400000 */
[--C-:B------:R-:W-:Y:S01]  /*73c0*/  HADD2.F32 R16, -RZ, R30.reuse.H0_H0 ;  /* 0x2000001eff107230 */ /* 0x100fe20000004100 */
[----:B------:R-:W-:Y:S01]  /*73d0*/  F2FP.F16.F32.PACK_AB R32, R2, R0 ;  /* 0x000000000220723e */ /* 0x000fe200000000ff */
[----:B------:R-:W-:Y:S02]  /*73e0*/  HADD2.F32 R0, -RZ, R30.H1_H1 ;  /* 0x3000001eff007230 */ /* 0x000fe40000004100 */
[----:B------:R-:W-:Y:S01]  /*73f0*/  FMUL R5, R24, R9 ;  /* 0x0000000918057220 */ /* 0x000fe20000400000 */
[C---:B------:R-:W-:Y:S01]  /*7400*/  FFMA R3, R26.reuse, R20, R3 ;  /* 0x000000141a037223 */ /* 0x040fe20000000003 */
[C---:B------:R-:W-:Y:S01]  /*7410*/  FFMA R7, R26.reuse, R21, R7 ;  /* 0x000000151a077223 */ /* 0x040fe20000000007 */
[--C-:B------:R-:W-:Y:S02]  /*7420*/  HADD2.F32 R2, -RZ, R31.reuse.H0_H0 ;  /* 0x2000001fff027230 */ /* 0x100fe40000004100 */
[----:B------:R-:W-:Y:S01]  /*7430*/  FFMA R4, R26, R16, R4 ;  /* 0x000000101a047223 */ /* 0x000fe20000000004 */
[----:B------:R-:W-:Y:S01]  /*7440*/  FMUL R6, R24, R10 ;  /* 0x0000000a18067220 */ /* 0x000fe20000400000 */
[----:B------:R-:W-:Y:S01]  /*7450*/  FFMA R5, R26, R0, R5 ;  /* 0x000000001a057223 */ /* 0x000fe20000000005 */
[----:B------:R-:W-:Y:S02]  /*7460*/  HADD2.F32 R16, -RZ, R31.H1_H1 ;  /* 0x3000001fff107230 */ /* 0x000fe40000004100 */
[----:B------:R-:W-:Y:S01]  /*7470*/  FMUL R11, R24, R11 ;  /* 0x0000000b180b7220 */ /* 0x000fe20000400000 */
[--C-:B------:R-:W-:Y:S02]  /*7480*/  HADD2.F32 R0, -RZ, R36.reuse.H0_H0 ;  /* 0x20000024ff007230 */ /* 0x100fe40000004100 */
[C---:B------:R-:W-:Y:S01]  /*7490*/  FFMA R6, R26.reuse, R2, R6 ;  /* 0x000000021a067223 */ /* 0x040fe20000000006 */
[----:B------:R-:W-:Y:S01]  /*74a0*/  F2FP.F16.F32.PACK_AB R33, R7, R3 ;  /* 0x000000030721723e */ /* 0x000fe200000000ff */
[----:B------:R-:W-:Y:S02]  /*74b0*/  HADD2.F32 R2, -RZ, R36.H1_H1 ;  /* 0x30000024ff027230 */ /* 0x000fe40000004100 */
[----:B------:R-:W-:Y:S01]  /*74c0*/  FFMA R11, R26, R16, R11 ;  /* 0x000000101a0b7223 */ /* 0x000fe2000000000b */
[----:B------:R-:W-:Y:S01]  /*74d0*/  FMUL R9, R24, R13 ;  /* 0x0000000d18097220 */ /* 0x000fe20000400000 */
[--C-:B------:R-:W-:Y:S02]  /*74e0*/  HADD2.F32 R3, -RZ, R37.reuse.H0_H0 ;  /* 0x20000025ff037230 */ /* 0x100fe40000004100 */
[----:B------:R-:W-:Y:S01]  /*74f0*/  FFMA R8, R26, R0, R8 ;  /* 0x000000001a087223 */ /* 0x000fe20000000008 */
[C---:B------:R-:W-:Y:S01]  /*7500*/  FMUL R10, R24.reuse, R14 ;  /* 0x0000000e180a7220 */ /* 0x040fe20000400000 */
[----:B------:R-:W-:Y:S02]  /*7510*/  HADD2.F32 R0, -RZ, R37.H1_H1 ;  /* 0x30000025ff007230 */ /* 0x000fe40000004100 */
[----:B------:R-:W-:Y:S01]  /*7520*/  FMUL R15, R24, R15 ;  /* 0x0000000f180f7220 */ /* 0x000fe20000400000 */
[C---:B------:R-:W-:Y:S01]  /*7530*/  FFMA R9, R26.reuse, R2, R9 ;  /* 0x000000021a097223 */ /* 0x040fe20000000009 */
[C---:B------:R-:W-:Y:S01]  /*7540*/  FFMA R10, R26.reuse, R3, R10 ;  /* 0x000000031a0a7223 */ /* 0x040fe2000000000a */
[--C-:B------:R-:W-:Y:S01]  /*7550*/  HADD2.F32 R2, -RZ, R38.reuse.H0_H0 ;  /* 0x20000026ff027230 */ /* 0x100fe20000004100 */
[----:B------:R-:W-:Y:S01]  /*7560*/  F2FP.F16.F32.PACK_AB R34, R5, R4 ;  /* 0x000000040522723e */ /* 0x000fe200000000ff */
[----:B------:R-:W-:Y:S02]  /*7570*/  HADD2.F32 R3, -RZ, R38.H1_H1 ;  /* 0x30000026ff037230 */ /* 0x000fe40000004100 */
[----:B------:R-:W-:Y:S01]  /*7580*/  FFMA R15, R26, R0, R15 ;  /* 0x000000001a0f7223 */ /* 0x000fe2000000000f */
[C---:B------:R-:W-:Y:S01]  /*7590*/  FMUL R13, R24.reuse, R17 ;  /* 0x00000011180d7220 */ /* 0x040fe20000400000 */
[--C-:B------:R-:W-:Y:S02]  /*75a0*/  HADD2.F32 R4, -RZ, R39.reuse.H0_H0 ;  /* 0x20000027ff047230 */ /* 0x100fe40000004100 */
[C---:B------:R-:W-:Y:S01]  /*75b0*/  FMUL R14, R24.reuse, R18 ;  /* 0x00000012180e7220 */ /* 0x040fe20000400000 */
[----:B------:R-:W-:Y:S02]  /*75c0*/  HADD2.F32 R0, -RZ, R39.H1_H1 ;  /* 0x30000027ff007230 */ /* 0x000fe40000004100 */
[----:B------:R-:W-:Y:S01]  /*75d0*/  FMUL R19, R24, R19 ;  /* 0x0000001318137220 */ /* 0x000fe20000400000 */
[----:B------:R-:W-:Y:S01]  /*75e0*/  F2FP.F16.F32.PACK_AB R35, R11, R6 ;  /* 0x000000060b23723e */ /* 0x000fe200000000ff */
[C---:B------:R-:W-:Y:S01]  /*75f0*/  FFMA R12, R26.reuse, R2, R12 ;  /* 0x000000021a0c7223 */ /* 0x040fe2000000000c */
[C---:B------:R-:W-:Y:S01]  /*7600*/  FFMA R13, R26.reuse, R3, R13 ;  /* 0x000000031a0d7223 */ /* 0x040fe2000000000d */
[C---:B------:R-:W-:Y:S01]  /*7610*/  FFMA R14, R26.reuse, R4, R14 ;  /* 0x000000041a0e7223 */ /* 0x040fe2000000000e */
[----:B------:R-:W-:Y:S01]  /*7620*/  FFMA R19, R26, R0, R19 ;  /* 0x000000001a137223 */ /* 0x000fe20000000013 */
[----:B------:R1:W-:Y:S01]  /*7630*/  STS.128 [R27+0x300], R32 ;  /* 0x000300201b007388 */ /* 0x0003e20000000c00 */
[----:B------:R-:W-:Y:S02]  /*7640*/  F2FP.F16.F32.PACK_AB R8, R9, R8 ;  /* 0x000000080908723e */ /* 0x000fe400000000ff */
[----:B------:R-:W-:Y:S02]  /*7650*/  F2FP.F16.F32.PACK_AB R9, R15, R10 ;  /* 0x0000000a0f09723e */ /* 0x000fe400000000ff */
[----:B------:R-:W-:Y:S02]  /*7660*/  F2FP.F16.F32.PACK_AB R10, R13, R12 ;  /* 0x0000000c0d0a723e */ /* 0x000fe400000000ff */
[----:B------:R-:W-:Y:S02]  /*7670*/  F2FP.F16.F32.PACK_AB R11, R19, R14 ;  /* 0x0000000e130b723e */ /* 0x000fe400000000ff */
[----:B------:R-:W-:Y:S05]  /*7680*/  IADD3 R0, PT, PT, R27, R61, RZ ;  /* 0x0000003d1b007210 */ /* 0x000fea0007ffe0ff */
[----:B------:R1:W-:Y:S01]  /*7690*/  STS.128 [R0+0x300], R8 ;  /* 0x0003000800007388 */ /* 0x0003e20000000c00 */
[----:B------:R-:W-:Y:S01]  /*76a0*/  @!PT LDS RZ, [RZ] ;  /* 0x00000000fffff984 */ /* 0x000fe20000000800 */
[----:B------:R-:W-:Y:S01]  /*76b0*/  @!PT LDS RZ, [RZ] ;  /* 0x00000000fffff984 */ /* 0x000fe20000000800 */
[----:B------:R-:W-:Y:S01]  /*76c0*/  @!PT LDS RZ, [RZ] ;  /* 0x00000000fffff984 */ /* 0x000fe20000000800 */
[----:B------:R-:W-:Y:S01]  /*76d0*/  @!PT LDS RZ, [RZ] ;  /* 0x00000000fffff984 */ /* 0x000fe20000000800 */
[----:B------:R2:W-:Y:S07]  /*76e0*/  MEMBAR.ALL.CTA ;  /* 0x0000000000007992 */ /* 0x0005ee0000008000 */
[----:B--2---:R-:W2:Y:S02]  /*76f0*/  FENCE.VIEW.ASYNC.S ;  /* 0x00000000000073c6 */ /* 0x004ea40000000000 */
[----:B--2---:R-:W-:Y:S06]  /*7700*/  BAR.SYNC.DEFER_BLOCKING 0x1, 0x80 ;  /* 0x0042000000007b1d */ /* 0x004fec0000010000 */
[----:B------:R-:W-:Y:S05]  /*7710*/  @P0 BRA `(.L_x_127) ;  /* 0x0000000000380947 */ /* 0x000fea0003800000 */
[----:B------:R-:W2:Y:S01]  /*7720*/  LDCU.64 UR6, c[0x0][0x348] ;  /* 0x00006900ff0677ac */ /* 0x000ea20008000a00 */
[----:B------:R-:W-:Y:S01]  /*7730*/  R2UR UR5, R62 ;  /* 0x000000003e0572ca */ /* 0x000fe200000e0000 */
[----:B------:R-:W-:Y:S01]  /*7740*/  UMOV UR51, UR36 ;  /* 0x0000002400337c82 */ /* 0x000fe20008000000 */
[----:B------:R-:W-:Y:S01]  /*7750*/  UIADD3 UR9, UPT, UPT, UR49, 0x20, URZ ;  /* 0x0000002031097890 */ /* 0x000fe2000fffe0ff */
[----:B------:R-:W-:Y:S01]  /*7760*/  UMOV UR10, UR50 ;  /* 0x00000032000a7c82 */ /* 0x000fe20008000000 */
[----:B------:R-:W-:Y:S09]  /*7770*/  UMOV UR11, UR36 ;  /* 0x00000024000b7c82 */ /* 0x000ff20008000000 */
[----:B------:R-:W-:Y:S02]  /*7780*/  UIADD3 UR5, UPT, UPT, UR45, UR5, URZ ;  /* 0x000000052d057290 */ /* 0x000fe4000fffe0ff */
[----:B--2---:R-:W-:Y:S02]  /*7790*/  UIADD3 UR4, UP0, UPT, UR6, 0x680, URZ ;  /* 0x0000068006047890 */ /* 0x004fe4000ff1e0ff */
[----:B------:R-:W-:Y:S02]  /*77a0*/  UIADD3 UR48, UPT, UPT, UR5, 0x300, URZ ;  /* 0x0000030005307890 */ /* 0x000fe4000fffe0ff */
[----:B------:R-:W-:Y:S02]  /*77b0*/  UIADD3 UR8, UPT, UPT, UR5, 0xb00, URZ ;  /* 0x00000b0005087890 */ /* 0x000fe4000fffe0ff */
[----:B------:R-:W-:Y:S09]  /*77c0*/  UIADD3.X UR5, UPT, UPT, URZ, UR7, URZ, UP0, !UPT ;  /* 0x00000007ff057290 */ /* 0x000ff200087fe4ff */
[----:B------:R2:W-:Y:S01]  /*77d0*/  UTMASTG.3D [UR48], [UR4] ;  /* 0x00000030040073b5 */ /* 0x0005e20008010000 */
[----:B------:R2:W-:Y:S02]  /*77e0*/  UTMASTG.3D [UR8], [UR4] ;  /* 0x00000008040073b5 */ /* 0x0005e40008010000 */
[----:B--2---:R0:W-:Y:S02]  /*77f0*/  UTMACMDFLUSH ;  /* 0x00000000000079b7 */ /* 0x0041e40000000000 */
.L_x_127:
[----:B------:R-:W-:Y:S05]  /*7800*/  BSYNC.RECONVERGENT B0 ;  /* 0x0000000000007941 */ /* 0x000fea0003800200 */
.L_x_126:
[----:B------:R-:W-:Y:S01]  /*7810*/  UIADD3 UR46, UPT, UPT, UR47, 0x1, URZ ;  /* 0x000000012f2e7890 */ /* 0x000fe2000fffe0ff */
[----:B------:R-:W-:Y:S03]  /*7820*/  BSSY.RECONVERGENT B0, `(.L_x_128) ;  /* 0x0000005000007945 */ /* 0x000fe60003800200 */
[----:B------:R-:W-:Y:S04]  /*7830*/  UISETP.NE.AND UP0, UPT, UR46, 0x3, UPT ;  /* 0x000000032e00788c */ /* 0x000fe8000bf05270 */
[----:B------:R-:W-:Y:S01]  /*7840*/  USEL UR44, UR46, URZ, UP0 ;  /* 0x000000ff2e2c7287 */ /* 0x000fe20008000000 */
[----:B------:R-:W-:Y:S11]  /*7850*/  @P0 BRA `(.L_x_129) ;  /* 0x0000000000040947 */ /* 0x000ff60003800000 */
[----:B------:R-:W-:Y:S04]  /*7860*/  DEPBAR.LE SB0, 0x1 ;  /* 0x000080400000791a */ /* 0x000fe80000000000 */
.L_x_129:
[----:B------:R-:W-:Y:S05]  /*7870*/  BSYNC.RECONVERGENT B0 ;  /* 0x0000000000007941 */ /* 0x000fea0003800200 */
.L_x_128:
[----:B------:R-:W-:Y:S01]  /*7880*/  BAR.SYNC.DEFER_BLOCKING 0x1, 0x80 ;  /* 0x0042000000007b1d */ /* 0x000fe20000010000 */
[----:B------:R-:W-:Y:S01]  /*7890*/  ISETP.NE.AND P1, PT, R60, RZ, PT ;  /* 0x000000ff3c00720c */ /* 0x000fe20003f25270 */
[----:B------:R-:W-:Y:S01]  /*78a0*/  UISETP.NE.AND UP0, UPT, UR53, URZ, UPT ;  /* 0x000000ff3500728c */ /* 0x000fe2000bf05270 */
[----:B------:R-:W-:Y:S11]  /*78b0*/  LEA R3, R63, UR45, 0x3 ;  /* 0x0000002d3f037c11 */ /* 0x000ff6000f8e18ff */
[----:B------:R-:W-:Y:S01]  /*78c0*/  @P1 SHF.L.U32 R4, R66, 0x1f, RZ ;  /* 0x0000001f42041819 */ /* 0x000fe200000006ff */
[----:B------:R-:W-:Y:S06]  /*78d0*/  BRA.U !UP0, `(.L_x_130) ;  /* 0x0000000108247547 */ /* 0x000fec000b800000 */
[----:B-1----:R-:W1:Y:S01]  /*78e0*/  S2R R0, SR_CgaCtaId ;  /* 0x0000000000007919 */ /* 0x002e620000008800 */
[----:B------:R-:W-:Y:S01]  /*78f0*/  IMAD.U32 R2, RZ, RZ, UR52 ;  /* 0x00000034ff027e24 */ /* 0x000fe2000f8e00ff */
[----:B------:R-:W-:Y:S04]  /*7900*/  UIADD3 UR4, UPT, UPT, UR52, 0x1, URZ ;  /* 0x0000000134047890 */ /* 0x000fe8000fffe0ff */
[----:B------:R-:W-:Y:S01]  /*7910*/  @P1 LEA R2, R2, UR45, 0x3 ;  /* 0x0000002d02021c11 */ /* 0x000fe2000f8e18ff */
[----:B------:R-:W-:Y:S04]  /*7920*/  UISETP.NE.AND UP0, UPT, UR4, 0x3, UPT ;  /* 0x000000030400788c */ /* 0x000fe8000bf05270 */
[----:B------:R-:W-:Y:S01]  /*7930*/  @P1 VIADD R2, R2, 0x128 ;  /* 0x0000012802021836 */ /* 0x000fe20000000000 */
[----:B------:R-:W-:Y:S04]  /*7940*/  USEL UR52, UR4, URZ, UP0 ;  /* 0x000000ff04347287 */ /* 0x000fe80008000000 */
[----:B-1----:R-:W-:Y:S04]  /*7950*/  @P1 PRMT R0, R0, 0x654, R2 ;  /* 0x0000065400001816 */ /* 0x002fe80000000002 */
[----:B------:R2:W-:Y:S04]  /*7960*/  @P1 SYNCS.ARRIVE.TRANS64.RED.A1T0 RZ, [R0+URZ], RZ ;  /* 0x000000ff00ff19a7 */ /* 0x0005e800081004ff */
.L_x_130:
[----:B------:R-:W3:Y:S01]  /*7970*/  @P1 SYNCS.PHASECHK.TRANS64.TRYWAIT P0, [R3+URZ+0x110], R4 ;  /* 0x00011004030015a7 */ /* 0x000ee200080011ff */
[----:B------:R-:W-:Y:S01]  /*7980*/  BSSY B1, `(.L_x_131) ;  /* 0x0000012000017945 */ /* 0x000fe20003800000 */
[----:B---3--:R-:W-:Y:S03]  /*7990*/  @P1 SEL R65, RZ, 0x1, !P0 ;  /* 0x00000001ff411807 */ /* 0x008fe60004000000 */
[----:B------:R-:W-:Y:S05]  /*79a0*/  @!P1 BRA `(.L_x_132) ;  /* 0x00000000003c9947 */ /* 0x000fea0003800000 */
[----:B------:R-:W-:Y:S01]  /*79b0*/  ISETP.NE.AND P1, PT, R67, RZ, PT ;  /* 0x000000ff4300720c */ /* 0x000fe20003f25270 */
[----:B------:R-:W-:Y:S01]  /*79c0*/  BSSY B0, `(.L_x_133) ;  /* 0x0000009000007945 */ /* 0x000fe20003800000 */
[----:B------:R-:W-:Y:S11]  /*79d0*/  ISETP.NE.AND P0, PT, R65, RZ, PT ;  /* 0x000000ff4100720c */ /* 0x000ff60003f05270 */
[----:B------:R-:W-:Y:S05]  /*79e0*/  @P1 IMAD R63, R63, 0x1000, R64 ;  /* 0x000010003f3f1824 */ /* 0x000fea00078e0240 */
[----:B-12---:R-:W-:Y:S05]  /*79f0*/  @P1 IADD3 R0, PT, PT, R63, UR45, RZ ;  /* 0x0000002d3f001c10 */ /* 0x006fea000fffe0ff */
[----:B------:R-:W-:Y:S01]  /*7a00*/  @P1 IMAD.IADD R0, R61, 0x1, R0 ;  /* 0x000000013d001824 */ /* 0x000fe200078e0200 */
[----:B------:R-:W-:Y:S06]  /*7a10*/  @P0 BRA `(.L_x_134) ;  /* 0x00000000000c0947 */ /* 0x000fec0003800000 */
[----:B------:R-:W-:Y:S04]  /*7a20*/  SHF.L.U32 R66, R66, 0x1f, RZ ;  /* 0x0000001f42427819 */ /* 0x000fe800000006ff */
[----:B------:R-:W1:Y:S02]  /*7a30*/  SYNCS.PHASECHK.TRANS64.TRYWAIT P0, [R3+URZ+0x110], R66 ;  /* 0x00011042030075a7 */ /* 0x000e6400080011ff */
[----:B-1----:R-:W-:Y:S05]  /*7a40*/  @!P0 BRA `(.L_x_135) ;  /* 0x0000001800e88947 */ /* 0x002fea0003800000 */
.L_x_134:
[----:B------:R-:W-:Y:S05]  /*7a50*/  BSYNC B0 ;  /* 0x0000000000007941 */ /* 0x000fea0003800000 */
.L_x_133:
[----:B------:R-:W-:Y:S11]  /*7a60*/  ISETP.NE.AND P0, PT, R67, RZ, PT ;  /* 0x000000ff4300720c */ /* 0x000ff60003f05270 */
[----:B------:R-:W-:Y:S02]  /*7a70*/  @!UPT UIADD3 URZ, UPT, UPT, URZ, URZ, URZ ;  /* 0x000000fffffff290 */ /* 0x000fe4000fffe0ff */
[----:B------:R3:W4:Y:S04]  /*7a80*/  @P0 LDS.128 R28, [R63+UR45+0x300] ;  /* 0x0003002d3f1c0984 */ /* 0x0007280008000c00 */
[----:B------:R3:W2:Y:S02]  /*7a90*/  @P0 LDS.128 R36, [R0+0x300] ;  /* 0x0003000000240984 */ /* 0x0006a40000000c00 */
.L_x_132:
[----:B------:R-:W-:Y:S05]  /*7aa0*/  BSYNC B1 ;  /* 0x0000000000017941 */ /* 0x000fea0003800000 */
.L_x_131:
[----:B-123--:R-:W-:Y:S05]  /*7ab0*/  VIADD R0, R25, 0x10 ;  /* 0x0000001019007836 */ /* 0x00efea0000000000 */
[----:B------:R-:W-:Y:S04]  /*7ac0*/  SHF.R.U32.HI R0, RZ, 0x15, R0 ;  /* 0x00000015ff007819 */ /* 0x000fe80000011600 */
[----:B------:R-:W-:Y:S11]  /*7ad0*/  LOP3.LUT P0, RZ, R0, 0x3, R47, 0x48, !PT ;  /* 0x0000000300ff7812 */ /* 0x000ff6000780482f */
[----:B------:R-:W-:Y:S02]  /*7ae0*/  @!UPT UIADD3 URZ, UPT, UPT, URZ, URZ, URZ ;  /* 0x000000fffffff290 */ /* 0x000fe4000fffe0ff */
[----:B------:R-:W-:Y:S05]  /*7af0*/  @!P0 BRA `(.L_x_136) ;  /* 0x0000000000408947 */ /* 0x000fea0003800000 */
[----:B------:R-:W1:Y:S01]  /*7b00*/  LDCU.64 UR8, c[0x4][0x70] ;  /* 0x01000e00ff0877ac */ /* 0x000e620008000a00 */
[----:B------:R-:W-:Y:S01]  /*7b10*/  MOV R3, 0x0 ;  /* 0x0000000000037802 */ /* 0x000fe20000000f00 */
[----:B------:R-:W-:Y:S02]  /*7b20*/  HFMA2 R12, -RZ, RZ, 0, 5.9604644775390625e-08 ;  /* 0x00000001ff0c7431 */ /* 0x000fe400000001ff */
[----:B------:R-:W-:Y:S02]  /*7b30*/  IMAD.MOV.U32 R8, RZ, RZ, 0x192 ;  /* 0x00000192ff087424 */ /* 0x000fe400078e00ff */
[----:B------:R-:W-:Y:S01]  /*7b40*/  IMAD.MOV.U32 R13, RZ, RZ, RZ ;  /* 0x000000ffff0d7224 */ /* 0x000fe200078e00ff */
[----:B------:R-:W2:Y:S01]  /*7b50*/  LDCU.64 UR6, c[0x4][0x78] ;  /* 0x01000f00ff0677ac */ /* 0x000ea20008000a00 */
[----:B------:R-:W3:Y:S01]  /*7b60*/  LDC.64 R2, c[0x4][R3] ;  /* 0x0100000003027b82 */ /* 0x000ee20000000a00 */
[----:B------:R-:W5:Y:S01]  /*7b70*/  LDCU.64 UR4, c[0x4][0x10] ;  /* 0x01000200ff0477ac */ /* 0x000f620008000a00 */
[----:B-1----:R-:W-:Y:S01]  /*7b80*/  MOV R5, UR9 ;  /* 0x0000000900057c02 */ /* 0x002fe20008000f00 */
[----:B------:R-:W-:Y:S01]  /*7b90*/  IMAD.U32 R4, RZ, RZ, UR8 ;  /* 0x00000008ff047e24 */ /* 0x000fe2000f8e00ff */
[----:B--2---:R-:W-:Y:S01]  /*7ba0*/  MOV R7, UR7 ;  /* 0x0000000700077c02 */ /* 0x004fe20008000f00 */
[----:B------:R-:W-:Y:S01]  /*7bb0*/  IMAD.U32 R6, RZ, RZ, UR6 ;  /* 0x00000006ff067e24 */ /* 0x000fe2000f8e00ff */
[----:B-----5:R-:W-:Y:S01]  /*7bc0*/  MOV R11, UR5 ;  /* 0x00000005000b7c02 */ /* 0x020fe20008000f00 */
[----:B------:R-:W-:Y:S02]  /*7bd0*/  IMAD.U32 R10, RZ, RZ, UR4 ;  /* 0x00000004ff0a7e24 */ /* 0x000fe4000f8e00ff */
[----:B------:R-:W-:Y:S07]  /*7be0*/  LEPC R20, `(.L_x_136) ;  /* 0x000000001014794e */ /* 0x000fee0000000000 */
[----:B---34-:R-:W-:Y:S05]  /*7bf0*/  CALL.ABS.NOINC R2 ;  /* 0x0000000002007343 */ /* 0x018fea0003c00000 */
.L_x_136:
[----:B------:R-:W-:Y:S01]  /*7c00*/  ISETP.NE.AND P0, PT, R58, RZ, PT ;  /* 0x000000ff3a00720c */ /* 0x000fe20003f05270 */
[----:B------:R-:W-:Y:S05]  /*7c10*/  WARPSYNC.ALL ;  /* 0x0000000000007948 */ /* 0x000fea0003800000 */
[----:B------:R-:W-:Y:S01]  /*7c20*/  R2UR UR4, R25 ;  /* 0x00000000190472ca */ /* 0x000fe200000e0000 */
[--C-:B----4-:R-:W-:Y:S01]  /*7c30*/  HADD2.F32 R0, -RZ, R28.reuse.H0_H0 ;  /* 0x2000001cff007230 */ /* 0x110fe20000004100 */
[----:B------:R-:W-:Y:S01]  /*7c40*/  IADD3 R53, PT, PT, R53, 0x190, RZ ;  /* 0x0000019035357810 */ /* 0x000fe20007ffe0ff */
[----:B------:R-:W-:Y:S01]  /*7c50*/  HADD2.F32 R2, -RZ, R28.H1_H1 ;  /* 0x3000001cff027230 */ /* 0x000fe20000004100 */
[----:B------:R-:W-:Y:S01]  /*7c60*/  BSSY.RECONVERGENT B0, `(.L_x_137) ;  /* 0x0000058000007945 */ /* 0x000fe20003800200 */
[--C-:B------:R-:W-:Y:S01]  /*7c70*/  HADD2.F32 R20, -RZ, R29.reuse.H0_H0 ;  /* 0x2000001dff147230 */ /* 0x100fe20000004100 */
[----:B------:R-:W-:Y:S01]  /*7c80*/  LOP3.LUT R53, R53, 0xfefffff8, RZ, 0xc0, !PT ;  /* 0xfefffff835357812 */ /* 0x000fe200078ec0ff */
[----:B------:R-:W-:Y:S02]  /*7c90*/  HADD2.F32 R21, -RZ, R29.H1_H1 ;  /* 0x3000001dff157230 */ /* 0x000fe40000004100 */
[--C-:B------:R-:W-:Y:S02]  /*7ca0*/  HADD2.F32 R25, -RZ, R30.reuse.H0_H0 ;  /* 0x2000001eff197230 */ /* 0x100fe40000004100 */
[----:B------:R-:W-:Y:S02]  /*7cb0*/  HADD2.F32 R27, -RZ, R30.H1_H1 ;  /* 0x3000001eff1b7230 */ /* 0x000fe40000004100 */
[----:B------:R-:W1:Y:S01]  /*7cc0*/  LDTM.x16 R4, tmem[UR4+0x10] ;  /* 0x00001004000479ee */ /* 0x000e620008240000 */
[----:B------:R-:W-:Y:S01]  /*7cd0*/  NOP ;  /* 0x0000000000007918 */ /* 0x000fe20000000000 */
[----:B-1----:R1:W-:Y:S01]  /*7ce0*/  SYNCS.ARRIVE.TRANS64.RED.A1T0 RZ, [R53+URZ], RZ ;  /* 0x000000ff35ff79a7 */ /* 0x0023e200081004ff */
[--C-:B------:R-:W-:Y:S02]  /*7cf0*/  HADD2.F32 R28, -RZ, R31.reuse.H0_H0 ;  /* 0x2000001fff1c7230 */ /* 0x100fe40000004100 */
[----:B------:R-:W-:Y:S02]  /*7d00*/  HADD2.F32 R29, -RZ, R31.H1_H1 ;  /* 0x3000001fff1d7230 */ /* 0x000fe40000004100 */
        /* <DEDUP_REMOVED lines=8> */
[C---:B------:R-:W-:Y:S01]  /*7d90*/  FMUL R4, R24.reuse, R4 ;  /* 0x0000000418047220 */ /* 0x040fe20000400000 */
[C---:B------:R-:W-:Y:S01]  /*7da0*/  FMUL R5, R24.reuse, R5 ;  /* 0x0000000518057220 */ /* 0x040fe20000400000 */
[C---:B------:R-:W-:Y:S01]  /*7db0*/  FMUL R6, R24.reuse, R6 ;  /* 0x0000000618067220 */ /* 0x040fe20000400000 */
[----:B------:R-:W-:Y:S01]  /*7dc0*/  FMUL R3, R24, R9 ;  /* 0x0000000918037220 */ /* 0x000fe20000400000 */
[----:B------:R-:W-:Y:S01]  /*7dd0*/  FFMA R4, R26, R0, R4 ;  /* 0x000000001a047223 */ /* 0x000fe20000000004 */
[----:B------:R-:W-:Y:S01]  /*7de0*/  FMUL R0, R24, R7 ;  /* 0x0000000718007220 */ /* 0x000fe20000400000 */
[C---:B------:R-:W-:Y:S01]  /*7df0*/  FFMA R5, R26.reuse, R2, R5 ;  /* 0x000000021a057223 */ /* 0x040fe20000000005 */
[----:B------:R-:W-:Y:S01]  /*7e00*/  FFMA R6, R26, R20, R6 ;  /* 0x000000141a067223 */ /* 0x000fe20000000006 */
[----:B------:R-:W-:Y:S01]  /*7e10*/  FMUL R2, R24, R8 ;  /* 0x0000000818027220 */ /* 0x000fe20000400000 */
[----:B------:R-:W-:Y:S01]  /*7e20*/  FFMA R0, R26, R21, R0 ;  /* 0x000000151a007223 */ /* 0x000fe20000000000 */
[C---:B------:R-:W-:Y:S01]  /*7e30*/  FMUL R7, R24.reuse, R10 ;  /* 0x0000000a18077220 */ /* 0x040fe20000400000 */
[----:B------:R-:W-:Y:S01]  /*7e40*/  F2FP.F16.F32.PACK_AB R4, R5, R4 ;  /* 0x000000040504723e */ /* 0x000fe200000000ff */
[----:B------:R-:W-:Y:S01]  /*7e50*/  FMUL R11, R24, R11 ;  /* 0x0000000b180b7220 */ /* 0x000fe20000400000 */
[----:B------:R-:W-:Y:S01]  /*7e60*/  FFMA R2, R26, R25, R2 ;  /* 0x000000191a027223 */ /* 0x000fe20000000002 */
[----:B------:R-:W-:Y:S01]  /*7e70*/  F2FP.F16.F32.PACK_AB R5, R0, R6 ;  /* 0x000000060005723e */ /* 0x000fe200000000ff */
[----:B------:R-:W-:Y:S01]  /*7e80*/  FMUL R8, R24, R12 ;  /* 0x0000000c18087220 */ /* 0x000fe20000400000 */
[----:B------:R-:W-:Y:S01]  /*7e90*/  MOV R0, UR44 ;  /* 0x0000002c00007c02 */ /* 0x000fe20008000f00 */
[----:B------:R-:W-:Y:S01]  /*7ea0*/  FFMA R3, R26, R27, R3 ;  /* 0x0000001b1a037223 */ /* 0x000fe20000000003 */
[----:B------:R-:W-:Y:S01]  /*7eb0*/  FMUL R9, R24, R13 ;  /* 0x0000000d18097220 */ /* 0x000fe20000400000 */
[----:B------:R-:W-:Y:S01]  /*7ec0*/  FFMA R7, R26, R28, R7 ;  /* 0x0000001c1a077223 */ /* 0x000fe20000000007 */
[----:B------:R-:W-:Y:S01]  /*7ed0*/  FMUL R10, R24, R14 ;  /* 0x0000000e180a7220 */ /* 0x000fe20000400000 */
[----:B------:R-:W-:Y:S01]  /*7ee0*/  FFMA R11, R26, R29, R11 ;  /* 0x0000001d1a0b7223 */ /* 0x000fe2000000000b */
[----:B------:R-:W-:Y:S01]  /*7ef0*/  FMUL R15, R24, R15 ;  /* 0x0000000f180f7220 */ /* 0x000fe20000400000 */
[----:B------:R-:W-:Y:S01]  /*7f00*/  FFMA R8, R26, R30, R8 ;  /* 0x0000001e1a087223 */ /* 0x000fe20000000008 */
[----:B------:R-:W-:Y:S01]  /*7f10*/  LEA R0, R0, R44, 0xb ;  /* 0x0000002c00007211 */ /* 0x000fe200078e58ff */
[----:B------:R-:W-:Y:S01]  /*7f20*/  FMUL R12, R24, R16 ;  /* 0x00000010180c7220 */ /* 0x000fe20000400000 */
[----:B------:R-:W-:Y:S01]  /*7f30*/  FFMA R9, R26, R31, R9 ;  /* 0x0000001f1a097223 */ /* 0x000fe20000000009 */
[----:B------:R-:W-:Y:S01]  /*7f40*/  FMUL R13, R24, R17 ;  /* 0x00000011180d7220 */ /* 0x000fe20000400000 */
[----:B------:R-:W-:Y:S01]  /*7f50*/  FFMA R10, R26, R32, R10 ;  /* 0x000000201a0a7223 */ /* 0x000fe2000000000a */
[----:B------:R-:W-:Y:S01]  /*7f60*/  FMUL R14, R24, R18 ;  /* 0x00000012180e7220 */ /* 0x000fe20000400000 */
[----:B------:R-:W-:Y:S01]  /*7f70*/  FFMA R15, R26, R33, R15 ;  /* 0x000000211a0f7223 */ /* 0x000fe2000000000f */
[----:B------:R-:W-:Y:S01]  /*7f80*/  FMUL R19, R24, R19 ;  /* 0x0000001318137220 */ /* 0x000fe20000400000 */
[----:B------:R-:W-:Y:S01]  /*7f90*/  F2FP.F16.F32.PACK_AB R6, R3, R2 ;  /* 0x000000020306723e */ /* 0x000fe200000000ff */
[C---:B------:R-:W-:Y:S01]  /*7fa0*/  FFMA R12, R26.reuse, R34, R12 ;  /* 0x000000221a0c7223 */ /* 0x040fe2000000000c */
[----:B------:R-:W-:Y:S01]  /*7fb0*/  F2FP.F16.F32.PACK_AB R7, R11, R7 ;  /* 0x000000070b07723e */ /* 0x000fe200000000ff */
[----:B------:R-:W-:Y:S01]  /*7fc0*/  FFMA R13, R26, R35, R13 ;  /* 0x000000231a0d7223 */ /* 0x000fe2000000000d */
[----:B------:R-:W-:Y:S01]  /*7fd0*/  LEA R0, R0, UR45, 0x1 ;  /* 0x0000002d00007c11 */ /* 0x000fe2000f8e08ff */
[C---:B------:R-:W-:Y:S01]  /*7fe0*/  FFMA R14, R26.reuse, R36, R14 ;  /* 0x000000241a0e7223 */ /* 0x040fe2000000000e */
[----:B------:R-:W-:Y:S01]  /*7ff0*/  FFMA R19, R26, R37, R19 ;  /* 0x000000251a137223 */ /* 0x000fe20000000013 */
[----:B------:R-:W-:Y:S02]  /*8000*/  F2FP.F16.F32.PACK_AB R8, R9, R8 ;  /* 0x000000080908723e */ /* 0x000fe400000000ff */
[----:B------:R1:W-:Y:S01]  /*8010*/  STS.128 [R0+0x300], R4 ;  /* 0x0003000400007388 */ /* 0x0003e20000000c00 */
        /* <DEDUP_REMOVED lines=14> */
[----:B------:R-:W-:Y:S02]  /*8100*/  ULEA UR5, UR44, UR45, 0xc ;  /* 0x0000002d2c057291 */ /* 0x000fe4000f8e60ff */
[----:B------:R-:W-:Y:S02]  /*8110*/  UIADD3 UR13, UPT, UPT, UR49, 0x10, URZ ;  /* 0x00000010310d7890 */ /* 0x000fe4000fffe0ff */
[----:B------:R-:W-:Y:S02]  /*8120*/  UIADD3 UR12, UPT, UPT, UR5, 0x300, URZ ;  /* 0x00000300050c7890 */ /* 0x000fe4000fffe0ff */
[----:B------:R-:W-:Y:S01]  /*8130*/  UIADD3 UR8, UPT, UPT, UR5, 0xb00, URZ ;  /* 0x00000b0005087890 */ /* 0x000fe2000fffe0ff */
[----:B------:R-:W-:Y:S01]  /*8140*/  UMOV UR14, UR50 ;  /* 0x00000032000e7c82 */ /* 0x000fe20008000000 */
[----:B------:R-:W-:Y:S01]  /*8150*/  UMOV UR15, UR36 ;  /* 0x00000024000f7c82 */ /* 0x000fe20008000000 */
[----:B------:R-:W-:Y:S01]  /*8160*/  UIADD3 UR9, UPT, UPT, UR49, 0x30, URZ ;  /* 0x0000003031097890 */ /* 0x000fe2000fffe0ff */
[----:B------:R-:W-:Y:S01]  /*8170*/  UMOV UR10, UR50 ;  /* 0x00000032000a7c82 */ /* 0x000fe20008000000 */
[----:B------:R-:W-:Y:S01]  /*8180*/  UMOV UR11, UR36 ;  /* 0x00000024000b7c82 */ /* 0x000fe20008000000 */
[----:B--2---:R-:W-:Y:S04]  /*8190*/  UIADD3 UR4, UP0, UPT, UR6, 0x680, URZ ;  /* 0x0000068006047890 */ /* 0x004fe8000ff1e0ff */
[----:B------:R-:W-:Y:S09]  /*81a0*/  UIADD3.X UR5, UPT, UPT, URZ, UR7, URZ, UP0, !UPT ;  /* 0x00000007ff057290 */ /* 0x000ff200087fe4ff */
[----:B------:R2:W-:Y:S01]  /*81b0*/  UTMASTG.3D [UR12], [UR4] ;  /* 0x0000000c040073b5 */ /* 0x0005e20008010000 */
[----:B------:R2:W-:Y:S02]  /*81c0*/  UTMASTG.3D [UR8], [UR4] ;  /* 0x00000008040073b5 */ /* 0x0005e40008010000 */
[----:B--2---:R0:W-:Y:S02]  /*81d0*/  UTMACMDFLUSH ;  /* 0x00000000000079b7 */ /* 0x0041e40000000000 */
.L_x_138:
[----:B------:R-:W-:Y:S05]  /*81e0*/  BSYNC.RECONVERGENT B0 ;  /* 0x0000000000007941 */ /* 0x000fea0003800200 */
.L_x_137:
[----:B------:R-:W-:Y:S01]  /*81f0*/  UIADD3 UR4, UPT, UPT, UR44, 0x1, URZ ;  /* 0x000000012c047890 */ /* 0x000fe2000fffe0ff */
[----:B------:R-:W-:Y:S03]  /*8200*/  BSSY.RECONVERGENT B0, `(.L_x_139) ;  /* 0x0000008000007945 */ /* 0x000fe60003800200 */
[----:B------:R-:W-:Y:S04]  /*8210*/  UISETP.NE.AND UP0, UPT, UR4, 0x3, UPT ;  /* 0x000000030400788c */ /* 0x000fe8000bf05270 */
[----:B------:R-:W-:Y:S02]  /*8220*/  UISETP.EQ.XOR UP1, UPT, UR46, 0x3, !UP0 ;  /* 0x000000032e00788c */ /* 0x000fe4000c722a70 */
[----:B------:R-:W-:Y:S02]  /*8230*/  USEL UR47, UR4, URZ, UP0 ;  /* 0x000000ff042f7287 */ /* 0x000fe40008000000 */
[----:B------:R-:W-:Y:S04]  /*8240*/  USEL UR5, URZ, 0x1, !UP1 ;  /* 0x00000001ff057887 */ /* 0x000fe8000c800000 */
[----:B------:R-:W-:Y:S01]  /*8250*/  ULOP3.LUT UR54, UR54, UR5, URZ, 0x3c, !UPT ;  /* 0x0000000536367292 */ /* 0x000fe2000f8e3cff */
[----:B------:R-:W-:Y:S11]  /*8260*/  @P0 BRA `(.L_x_140) ;  /* 0x0000000000040947 */ /* 0x000ff60003800000 */
[----:B------:R-:W-:Y:S04]  /*8270*/  DEPBAR.LE SB0, 0x1 ;  /* 0x000080400000791a */ /* 0x000fe80000000000 */
.L_x_140:
[----:B------:R-:W-:Y:S05]  /*8280*/  BSYNC.RECONVERGENT B0 ;  /* 0x0000000000007941 */ /* 0x000fea0003800200 */
.L_x_139:
[----:B------:R-:W-:Y:S01]  /*8290*/  BAR.SYNC.DEFER_BLOCKING 0x1, 0x80 ;  /* 0x0042000000007b1d */ /* 0x000fe20000010000 */
[----:B------:R-:W-:Y:S01]  /*82a0*/  UISETP.NE.AND UP0, UPT, UR53, -0x2, UPT ;  /* 0xfffffffe3500788c */ /* 0x000fe2000bf05270 */
[----:B------:R-:W-:Y:S08]  /*82b0*/  IADD3 R22, PT, PT, R22, 0x1, RZ ;  /* 0x0000000116167810 */ /* 0x000ff00007ffe0ff */
[----:B------:R-:W-:Y:S05]  /*82c0*/  BRA.U !UP0, `(.L_x_141) ;  /* 0x0000000108287547 */ /* 0x000fea000b800000 */
[----:B-1----:R-:W1:Y:S01]  /*82d0*/  S2R R0, SR_CgaCtaId ;  /* 0x0000000000007919 */ /* 0x002e620000008800 */
[----:B------:R-:W-:Y:S01]  /*82e0*/  ISETP.NE.AND P0, PT, R60, RZ, PT ;  /* 0x000000ff3c00720c */ /* 0x000fe20003f05270 */
[----:B------:R-:W-:Y:S01]  /*82f0*/  IMAD.U32 R2, RZ, RZ, UR52 ;  /* 0x00000034ff027e24 */ /* 0x000fe2000f8e00ff */
[----:B------:R-:W-:Y:S04]  /*8300*/  UIADD3 UR4, UPT, UPT, UR52, 0x1, URZ ;  /* 0x0000000134047890 */ /* 0x000fe8000fffe0ff */
[----:B------:R-:W-:Y:S04]  /*8310*/  UISETP.NE.AND UP0, UPT, UR4, 0x3, UPT ;  /* 0x000000030400788c */ /* 0x000fe8000bf05270 */
[----:B------:R-:W-:Y:S03]  /*8320*/  USEL UR52, UR4, URZ, UP0 ;  /* 0x000000ff04347287 */ /* 0x000fe60008000000 */
[----:B------:R-:W-:Y:S05]  /*8330*/  @P0 LEA R2, R2, UR45, 0x3 ;  /* 0x0000002d02020c11 */ /* 0x000fea000f8e18ff */
[----:B------:R-:W-:Y:S05]  /*8340*/  @P0 VIADD R2, R2, 0x128 ;  /* 0x0000012802020836 */ /* 0x000fea0000000000 */
[----:B-1----:R-:W-:Y:S04]  /*8350*/  @P0 PRMT R0, R0, 0x654, R2 ;  /* 0x0000065400000816 */ /* 0x002fe80000000002 */
[----:B------:R2:W-:Y:S03]  /*8360*/  @P0 SYNCS.ARRIVE.TRANS64.RED.A1T0 RZ, [R0+URZ], RZ ;  /* 0x000000ff00ff09a7 */ /* 0x0005e600081004ff */
.L_x_141:
[----:B------:R-:W-:Y:S01]  /*8370*/  R2UR UR6, R59 ;  /* 0x000000003b0672ca */ /* 0x000fe200000e0000 */
[----:B------:R-:W-:Y:S01]  /*8380*/  UIADD3 UR53, UPT, UPT, UR53, 0x2, URZ ;  /* 0x0000000235357890 */ /* 0x000fe2000fffe0ff */
[----:B------:R-:W-:Y:S01]  /*8390*/  R2UR UR5, R50 ;  /* 0x00000000320572ca */ /* 0x000fe200000e0000 */
[----:B------:R-:W-:Y:S01]  /*83a0*/  UMOV UR36, UR63 ;  /* 0x0000003f00247c82 */ /* 0x000fe20008000000 */
[----:B------:R-:W-:Y:S02]  /*83b0*/  R2UR UR4, R51 ;  /* 0x00000000330472ca */ /* 0x000fe400000e0000 */
[----:B------:R-:W-:Y:S02]  /*83c0*/  ISETP.NE.AND P0, PT, R55, 0x2, PT ;  /* 0x000000023700780c */ /* 0x000fe40003f05270 */
[----:B------:R-:W-:Y:S02]  /*83d0*/  ISETP.NE.AND P1, PT, R22, 0x4, PT ;  /* 0x000000041600780c */ /* 0x000fe40003f25270 */
[----:B------:R-:W-:Y:S02]  /*83e0*/  SEL R2, RZ, 0x1, P0 ;  /* 0x00000001ff027807 */ /* 0x000fe40000000000 */
[----:B-12---:R-:W-:Y:S01]  /*83f0*/  SEL R0, RZ, 0x1, P1 ;  /* 0x00000001ff007807 */ /* 0x006fe20000800000 */
[----:B------:R-:W-:Y:S01]  /*8400*/  UISETP.NE.AND UP0, UPT, UR6, URZ, UPT ;  /* 0x000000ff0600728c */ /* 0x000fe2000bf05270 */
[----:B------:R-:W-:Y:S01]  /*8410*/  LOP3.LUT R56, R56, R2, RZ, 0x3c, !PT ;  /* 0x0000000238387212 */ /* 0x000fe200078e3cff */
[----:B------:R-:W-:Y:S01]  /*8420*/  UIADD3 UR25, UPT, UPT, UR37, UR5, URZ ;  /* 0x0000000525197290 */ /* 0x000fe2000fffe0ff */
[----:B------:R-:W-:Y:S01]  /*8430*/  LOP3.LUT R57, R57, R0, RZ, 0x3c, !PT ;  /* 0x0000000039397212 */ /* 0x000fe200078e3cff */
[----:B------:R-:W-:Y:S01]  /*8440*/  UIADD3 UR20, UPT, UPT, UR38, UR4, URZ ;  /* 0x0000000426147290 */ /* 0x000fe2000fffe0ff */
[----:B------:R-:W-:Y:S02]  /*8450*/  SEL R55, R55, RZ, P0 ;  /* 0x000000ff37377207 */ /* 0x000fe40000000000 */
[----:B------:R-:W-:Y:S02]  /*8460*/  SEL R22, R22, RZ, P1 ;  /* 0x000000ff16167207 */ /* 0x000fe40000800000 */
[----:B------:R-:W-:Y:S07]  /*8470*/  BRA.U UP0, `(.L_x_142) ;  /* 0xffffffdd004c7547 */ /* 0x000fee000b83ffff */
[----:B------:R-:W-:-:S13]  /*8480*/  R2UR UR4, R52 ;  /* 0x00000000340472ca */ /* 0x000fda00000e0000 */
[----:B------:R-:W-:-:S09]  /*8490*/  UISETP.NE.AND UP0, UPT, UR4, URZ, UPT ;  /* 0x000000ff0400728c */ /* 0x000fd2000bf05270 */
[----:B------:R-:W-:Y:S05]  /*84a0*/  BRA.U !UP0, `(.L_x_143) ;  /* 0x0000000108487547 */ /* 0x000fea000b800000 */
[----:B------:R-:W1:Y:S02]  /*84b0*/  LDCU.64 UR4, c[0x0][0x890] ;  /* 0x00011200ff0477ac */ /* 0x000e640008000a00 */
[----:B-1----:R-:W-:-:S04]  /*84c0*/  UISETP.NE.U32.AND UP0, UPT, UR4, URZ, UPT ;  /* 0x000000ff0400728c */ /* 0x002fc8000bf05070 */
[----:B------:R-:W-:-:S09]  /*84d0*/  UISETP.NE.AND.EX UP0, UPT, UR5, URZ, UPT, UP0 ;  /* 0x000000ff0500728c */ /* 0x000fd2000bf05300 */
[----:B------:R-:W-:Y:S05]  /*84e0*/  BRA.U UP0, `(.L_x_144) ;  /* 0x00000001000c7547 */ /* 0x000fea000b800000 */
[----:B------:R-:W-:-:S13]  /*84f0*/  FSETP.NEU.AND P0, PT, R26, RZ, PT ;  /* 0x000000ff1a00720b */ /* 0x000fda0003f0d000 */
[----:B------:R-:W-:Y:S05]  /*8500*/  @!P0 EXIT ;  /* 0x000000000000894d */ /* 0x000fea0003800000 */
[----:B------:R-:W-:Y:S05]  /*8510*/  BRA `(.L_x_143) ;  /* 0x00000000002c7947 */ /* 0x000fea0003800000 */
.L_x_144:
[----:B------:R-:W-:Y:S01]  /*8520*/  ISETP.NE.AND P0, PT, R54, RZ, PT ;  /* 0x000000ff3600720c */ /* 0x000fe20003f05270 */
[----:B------:R-:W-:-:S12]  /*8530*/  BSSY.RECONVERGENT B0, `(.L_x_143) ;  /* 0x0000009000007945 */ /* 0x000fd80003800200 */
[----:B------:R-:W-:Y:S05]  /*8540*/  @P0 BRA `(.L_x_145) ;  /* 0x0000000000140947 */ /* 0x000fea0003800000 */
[----:B------:R-:W1:Y:S02]  /*8550*/  LDCU.64 UR4, c[0x0][0x888] ;  /* 0x00011100ff0477ac */ /* 0x000e640008000a00 */
[----:B-1----:R-:W-:-:S04]  /*8560*/  ISETP.NE.U32.AND P0, PT, RZ, UR4, PT ;  /* 0x00000004ff007c0c */ /* 0x002fc8000bf05070 */
[----:B------:R-:W-:-:S13]  /*8570*/  ISETP.NE.AND.EX P0, PT, RZ, UR5, PT, P0 ;  /* 0x00000005ff007c0c */ /* 0x000fda000bf05300 */
[----:B------:R-:W-:Y:S05]  /*8580*/  @!P0 EXIT ;  /* 0x000000000000894d */ /* 0x000fea0003800000 */
[----:B------:R-:W-:Y:S05]  /*8590*/  BRA `(.L_x_146) ;  /* 0x0000000000087947 */ /* 0x000fea0003800000 */
.L_x_145:
[----:B------:R-:W-:-:S13]  /*85a0*/  FSETP.NEU.AND P0, PT, R26, RZ, PT ;  /* 0x000000ff1a00720b */ /* 0x000fda0003f0d000 */
[----:B------:R-:W-:Y:S05]  /*85b0*/  @!P0 EXIT ;  /* 0x000000000000894d */ /* 0x000fea0003800000 */
.L_x_146:
[----:B------:R-:W-:Y:S05]  /*85c0*/  BSYNC.RECONVERGENT B0 ;  /* 0x0000000000007941 */ /* 0x000fea0003800200 */
.L_x_143:
[----:B------:R-:W1:Y:S01]  /*85d0*/  S2UR UR5, SR_CgaCtaId ;  /* 0x00000000000579c3 */ /* 0x000e620000008800 */
[----:B------:R-:W-:Y:S01]  /*85e0*/  ULEA UR4, UR52, UR45, 0x3 ;  /* 0x0000002d34047291 */ /* 0x000fe2000f8e18ff */
[----:B------:R-:W-:-:S04]  /*85f0*/  DEPBAR.LE SB0, 0x0 ;  /* 0x000080000000791a */ /* 0x000fc80000000000 */
[----:B------:R-:W-:-:S04]  /*8600*/  UIADD3 UR4, UPT, UPT, UR4, 0x128, URZ ;  /* 0x0000012804047890 */ /* 0x000fc8000fffe0ff */
[----:B-1----:R-:W-:-:S09]  /*8610*/  UPRMT UR4, UR5, 0x654, UR4 ;  /* 0x0000065405047896 */ /* 0x002fd20008000004 */
[----:B------:R-:W-:Y:S01]  /*8620*/  SYNCS.ARRIVE.TRANS64.RED.A1T0 RZ, [UR4], RZ ;  /* 0x000000ffffff79a7 */ /* 0x000fe20008100404 */
[----:B------:R-:W-:Y:S05]  /*8630*/  EXIT ;  /* 0x000000000000794d */ /* 0x000fea0003800000 */
.L_x_25:
[----:B-1----:R1:W3:Y:S02]  /*8640*/  SYNCS.PHASECHK.TRANS64.TRYWAIT P0, [R0+URZ+0x1c0], R2 ;  /* 0x0001c002000075a7 */ /* 0x0022e400080011ff */
[----:B---3--:R-:W-:Y:S05]  /*8650*/  @!P0 NANOSLEEP.SYNCS 0x989680 ;  /* 0x009896800000895d */ /* 0x008fea0003900000 */
[----:B------:R-:W3:Y:S02]  /*8660*/  @!P0 SYNCS.PHASECHK.TRANS64 P0, [R0+URZ+0x1c0], R2 ;  /* 0x0001c002000085a7 */ /* 0x000ee400080010ff */
[----:B---3--:R-:W-:Y:S05]  /*8670*/  @!P0 BRA `(.L_x_25) ;  /* 0xfffffffc00f08947 */ /* 0x008fea000383ffff */
[----:B------:R-:W-:Y:S05]  /*8680*/  BRA `(.L_x_147) ;  /* 0xffffff9400887947 */ /* 0x000fea000383ffff */
.L_x_28:
[----:B-1----:R-:W-:-:S07]  /*8690*/  MOV R0, UR33 ;  /* 0x0000002100007c02 */ /* 0x002fce0008000f00 */
.L_x_148:
[----:B-1----:R1:W3:Y:S02]  /*86a0*/  SYNCS.PHASECHK.TRANS64.TRYWAIT P0, [R0+URZ+0x88], R3 ;  /* 0x00008803000075a7 */ /* 0x0022e400080011ff */
[----:B---3--:R-:W-:Y:S05]  /*86b0*/  @!P0 NANOSLEEP.SYNCS 0x989680 ;  /* 0x009896800000895d */ /* 0x008fea0003900000 */
[----:B------:R-:W3:Y:S02]  /*86c0*/  @!P0 SYNCS.PHASECHK.TRANS64 P0, [R0+URZ+0x88], R3 ;  /* 0x00008803000085a7 */ /* 0x000ee400080010ff */
[----:B---3--:R-:W-:Y:S05]  /*86d0*/  @!P0 BRA `(.L_x_148) ;  /* 0xfffffffc00f08947 */ /* 0x008fea000383ffff */
[----:B------:R-:W-:Y:S05]  /*86e0*/  BRA `(.L_x_27) ;  /* 0xffffff9400d87947 */ /* 0x000fea000383ffff */
.L_x_35:
[----:B-1----:R-:W-:-:S07]  /*86f0*/  MOV R0, UR17 ;  /* 0x0000001100007c02 */ /* 0x002fce0008000f00 */
.L_x_149:
[----:B-1----:R1:W3:Y:S02]  /*8700*/  SYNCS.PHASECHK.TRANS64.TRYWAIT P0, [R0+URZ+0x88], R3 ;  /* 0x00008803000075a7 */ /* 0x0022e400080011ff */
[----:B---3--:R-:W-:Y:S05]  /*8710*/  @!P0 NANOSLEEP.SYNCS 0x989680 ;  /* 0x009896800000895d */ /* 0x008fea0003900000 */
[----:B------:R-:W3:Y:S02]  /*8720*/  @!P0 SYNCS.PHASECHK.TRANS64 P0, [R0+URZ+0x88], R3 ;  /* 0x00008803000085a7 */ /* 0x000ee400080010ff */
[----:B---3--:R-:W-:Y:S05]  /*8730*/  @!P0 BRA `(.L_x_149) ;  /* 0xfffffffc00f08947 */ /* 0x008fea000383ffff */
[----:B------:R-:W-:Y:S05]  /*8740*/  BRA `(.L_x_34) ;  /* 0xffffff98009c7947 */ /* 0x000fea000383ffff */
.L_x_40:
[----:B-1----:R1:W3:Y:S02]  /*8750*/  SYNCS.PHASECHK.TRANS64.TRYWAIT P0, [R3+URZ+0x150], R0 ;  /* 0x00015000030075a7 */ /* 0x0022e400080011ff */
[----:B---3--:R-:W-:Y:S05]  /*8760*/  @!P0 NANOSLEEP.SYNCS 0x989680 ;  /* 0x009896800000895d */ /* 0x008fea0003900000 */
[----:B------:R-:W3:Y:S02]  /*8770*/  @!P0 SYNCS.PHASECHK.TRANS64 P0, [R3+URZ+0x150], R0 ;  /* 0x00015000030085a7 */ /* 0x000ee400080010ff */
[----:B---3--:R-:W-:Y:S05]  /*8780*/  @!P0 BRA `(.L_x_40) ;  /* 0xfffffffc00f08947 */ /* 0x008fea000383ffff */
[----:B------:R-:W-:Y:S05]  /*8790*/  BRA `(.L_x_150) ;  /* 0xffffff9c00407947 */ /* 0x000fea000383ffff */
.L_x_44:
[----:B------:R-:W-:-:S07]  /*87a0*/  MOV R0, UR4 ;  /* 0x0000000400007c02 */ /* 0x000fce0008000f00 */
.L_x_151:
[----:B-1----:R1:W3:Y:S02]  /*87b0*/  SYNCS.PHASECHK.TRANS64.TRYWAIT P0, [R0+URZ], R2 ;  /* 0x00000002000075a7 */ /* 0x0022e400080011ff */
[----:B---3--:R-:W-:Y:S05]  /*87c0*/  @!P0 NANOSLEEP.SYNCS 0x989680 ;  /* 0x009896800000895d */ /* 0x008fea0003900000 */
[----:B------:R-:W3:Y:S02]  /*87d0*/  @!P0 SYNCS.PHASECHK.TRANS64 P0, [R0+URZ], R2 ;  /* 0x00000002000085a7 */ /* 0x000ee400080010ff */
[----:B---3--:R-:W-:Y:S05]  /*87e0*/  @!P0 BRA `(.L_x_151) ;  /* 0xfffffffc00f08947 */ /* 0x008fea000383ffff */
[----:B------:R-:W-:Y:S05]  /*87f0*/  BRA `(.L_x_152) ;  /* 0xffffffa000ec7947 */ /* 0x000fea000383ffff */
.L_x_45:
[----:B------:R-:W-:-:S07]  /*8800*/  MOV R0, UR5 ;  /* 0x0000000500007c02 */ /* 0x000fce0008000f00 */
.L_x_153:
[----:B-1----:R1:W3:Y:S02]  /*8810*/  SYNCS.PHASECHK.TRANS64.TRYWAIT P0, [R0+URZ], R3 ;  /* 0x00000003000075a7 */ /* 0x0022e400080011ff */
[----:B---3--:R-:W-:Y:S05]  /*8820*/  @!P0 NANOSLEEP.SYNCS 0x989680 ;  /* 0x009896800000895d */ /* 0x008fea0003900000 */
[----:B------:R-:W3:Y:S02]  /*8830*/  @!P0 SYNCS.PHASECHK.TRANS64 P0, [R0+URZ], R3 ;  /* 0x00000003000085a7 */ /* 0x000ee400080010ff */
[----:B---3--:R-:W-:Y:S05]  /*8840*/  @!P0 BRA `(.L_x_153) ;  /* 0xfffffffc00f08947 */ /* 0x008fea000383ffff */
[----:B------:R-:W-:Y:S05]  /*8850*/  BRA `(.L_x_154) ;  /* 0xffffffa000f87947 */ /* 0x000fea000383ffff */
.L_x_46:
[----:B------:R-:W-:-:S07]  /*8860*/  MOV R0, UR5 ;  /* 0x0000000500007c02 */ /* 0x000fce0008000f00 */
.L_x_155:
[----:B-1----:R1:W3:Y:S02]  /*8870*/  SYNCS.PHASECHK.TRANS64.TRYWAIT P0, [R0+URZ], R3 ;  /* 0x00000003000075a7 */ /* 0x0022e400080011ff */
[----:B---3--:R-:W-:Y:S05]  /*8880*/  @!P0 NANOSLEEP.SYNCS 0x989680 ;  /* 0x009896800000895d */ /* 0x008fea0003900000 */
[----:B------:R-:W3:Y:S02]  /*8890*/  @!P0 SYNCS.PHASECHK.TRANS64 P0, [R0+URZ], R3 ;  /* 0x00000003000085a7 */ /* 0x000ee400080010ff */
[----:B---3--:R-:W-:Y:S05]  /*88a0*/  @!P0 BRA `(.L_x_155) ;  /* 0xfffffffc00f08947 */ /* 0x008fea000383ffff */
[----:B------:R-:W-:Y:S05]  /*88b0*/  BRA `(.L_x_156) ;  /* 0xffffffa400047947 */ /* 0x000fea000383ffff */
.L_x_47:
[----:B------:R-:W-:-:S07]  /*88c0*/  MOV R0, UR5 ;  /* 0x0000000500007c02 */ /* 0x000fce0008000f00 */
.L_x_157:
[----:B-1----:R1:W3:Y:S02]  /*88d0*/  SYNCS.PHASECHK.TRANS64.TRYWAIT P0, [R0+URZ], R3 ;  /* 0x00000003000075a7 */ /* 0x0022e400080011ff */
[----:B---3--:R-:W-:Y:S05]  /*88e0*/  @!P0 NANOSLEEP.SYNCS 0x989680 ;  /* 0x009896800000895d */ /* 0x008fea0003900000 */
[----:B------:R-:W3:Y:S02]  /*88f0*/  @!P0 SYNCS.PHASECHK.TRANS64 P0, [R0+URZ], R3 ;  /* 0x00000003000085a7 */ /* 0x000ee400080010ff */
[----:B---3--:R-:W-:Y:S05]  /*8900*/  @!P0 BRA `(.L_x_157) ;  /* 0xfffffffc00f08947 */ /* 0x008fea000383ffff */
[----:B------:R-:W-:Y:S05]  /*8910*/  BRA `(.L_x_158) ;  /* 0xffffffa400107947 */ /* 0x000fea000383ffff */
.L_x_48:
[----:B------:R-:W-:-:S07]  /*8920*/  MOV R0, UR5 ;  /* 0x0000000500007c02 */ /* 0x000fce0008000f00 */
.L_x_159:
[----:B-1----:R1:W3:Y:S02]  /*8930*/  SYNCS.PHASECHK.TRANS64.TRYWAIT P0, [R0+URZ], R3 ;  /* 0x00000003000075a7 */ /* 0x0022e400080011ff */
[----:B---3--:R-:W-:Y:S05]  /*8940*/  @!P0 NANOSLEEP.SYNCS 0x989680 ;  /* 0x009896800000895d */ /* 0x008fea0003900000 */
[----:B------:R-:W3:Y:S02]  /*8950*/  @!P0 SYNCS.PHASECHK.TRANS64 P0, [R0+URZ], R3 ;  /* 0x00000003000085a7 */ /* 0x000ee400080010ff */
[----:B---3--:R-:W-:Y:S05]  /*8960*/  @!P0 BRA `(.L_x_159) ;  /* 0xfffffffc00f08947 */ /* 0x008fea000383ffff */
[----:B------:R-:W-:Y:S05]  /*8970*/  BRA `(.L_x_160) ;  /* 0xffffffa4001c7947 */ /* 0x000fea000383ffff */
.L_x_49:
[----:B------:R-:W-:-:S07]  /*8980*/  MOV R0, UR5 ;  /* 0x0000000500007c02 */ /* 0x000fce0008000f00 */
.L_x_161:
[----:B-1----:R1:W3:Y:S02]  /*8990*/  SYNCS.PHASECHK.TRANS64.TRYWAIT P0, [R0+URZ], R3 ;  /* 0x00000003000075a7 */ /* 0x0022e400080011ff */
[----:B---3--:R-:W-:Y:S05]  /*89a0*/  @!P0 NANOSLEEP.SYNCS 0x989680 ;  /* 0x009896800000895d */ /* 0x008fea0003900000 */
[----:B------:R-:W3:Y:S02]  /*89b0*/  @!P0 SYNCS.PHASECHK.TRANS64 P0, [R0+URZ], R3 ;  /* 0x00000003000085a7 */ /* 0x000ee400080010ff */
[----:B---3--:R-:W-:Y:S05]  /*89c0*/  @!P0 BRA `(.L_x_161) ;  /* 0xfffffffc00f08947 */ /* 0x008fea000383ffff */
[----:B------:R-:W-:Y:S05]  /*89d0*/  BRA `(.L_x_162) ;  /* 0xffffffa400287947 */ /* 0x000fea000383ffff */
.L_x_50:
[----:B------:R-:W-:-:S07]  /*89e0*/  MOV R0, UR5 ;  /* 0x0000000500007c02 */ /* 0x000fce0008000f00 */
.L_x_163:
[----:B-1----:R1:W3:Y:S02]  /*89f0*/  SYNCS.PHASECHK.TRANS64.TRYWAIT P0, [R0+URZ], R3 ;  /* 0x00000003000075a7 */ /* 0x0022e400080011ff */
[----:B---3--:R-:W-:Y:S05]  /*8a00*/  @!P0 NANOSLEEP.SYNCS 0x989680 ;  /* 0x009896800000895d */ /* 0x008fea0003900000 */
[----:B------:R-:W3:Y:S02]  /*8a10*/  @!P0 SYNCS.PHASECHK.TRANS64 P0, [R0+URZ], R3 ;  /* 0x00000003000085a7 */ /* 0x000ee400080010ff */
[----:B---3--:R-:W-:Y:S05]  /*8a20*/  @!P0 BRA `(.L_x_163) ;  /* 0xfffffffc00f08947 */ /* 0x008fea000383ffff */
[----:B------:R-:W-:Y:S05]  /*8a30*/  BRA `(.L_x_164) ;  /* 0xffffffa400347947 */ /* 0x000fea000383ffff */
.L_x_51:
[----:B------:R-:W-:-:S07]  /*8a40*/  MOV R0, UR5 ;  /* 0x0000000500007c02 */ /* 0x000fce0008000f00 */
.L_x_165:
[----:B-1----:R1:W3:Y:S02]  /*8a50*/  SYNCS.PHASECHK.TRANS64.TRYWAIT P0, [R0+URZ], R3 ;  /* 0x00000003000075a7 */ /* 0x0022e400080011ff */
[----:B---3--:R-:W-:Y:S05]  /*8a60*/  @!P0 NANOSLEEP.SYNCS 0x989680 ;  /* 0x009896800000895d */ /* 0x008fea0003900000 */
[----:B------:R-:W3:Y:S02]  /*8a70*/  @!P0 SYNCS.PHASECHK.TRANS64 P0, [R0+URZ], R3 ;  /* 0x00000003000085a7 */ /* 0x000ee400080010ff */
[----:B---3--:R-:W-:Y:S05]  /*8a80*/  @!P0 BRA `(.L_x_165) ;  /* 0xfffffffc00f08947 */ /* 0x008fea000383ffff */
[----:B------:R-:W-:Y:S05]  /*8a90*/  BRA `(.L_x_166) ;  /* 0xffffffa400407947 */ /* 0x000fea000383ffff */
.L_x_52:
[----:B------:R-:W-:-:S07]  /*8aa0*/  MOV R0, UR5 ;  /* 0x0000000500007c02 */ /* 0x000fce0008000f00 */
.L_x_167:
[----:B-1----:R1:W3:Y:S02]  /*8ab0*/  SYNCS.PHASECHK.TRANS64.TRYWAIT P0, [R0+URZ], R3 ;  /* 0x00000003000075a7 */ /* 0x0022e400080011ff */
[----:B---3--:R-:W-:Y:S05]  /*8ac0*/  @!P0 NANOSLEEP.SYNCS 0x989680 ;  /* 0x009896800000895d */ /* 0x008fea0003900000 */
[----:B------:R-:W3:Y:S02]  /*8ad0*/  @!P0 SYNCS.PHASECHK.TRANS64 P0, [R0+URZ], R3 ;  /* 0x00000003000085a7 */ /* 0x000ee400080010ff */
[----:B---3--:R-:W-:Y:S05]  /*8ae0*/  @!P0 BRA `(.L_x_167) ;  /* 0xfffffffc00f08947 */ /* 0x008fea000383ffff */
[----:B------:R-:W-:Y:S05]  /*8af0*/  BRA `(.L_x_168) ;  /* 0xffffffa4004c7947 */ /* 0x000fea000383ffff */
.L_x_53:
[----:B------:R-:W-:-:S07]  /*8b00*/  MOV R0, UR5 ;  /* 0x0000000500007c02 */ /* 0x000fce0008000f00 */
.L_x_169:
[----:B-1----:R1:W3:Y:S02]  /*8b10*/  SYNCS.PHASECHK.TRANS64.TRYWAIT P0, [R0+URZ], R3 ;  /* 0x00000003000075a7 */ /* 0x0022e400080011ff */
[----:B---3--:R-:W-:Y:S05]  /*8b20*/  @!P0 NANOSLEEP.SYNCS 0x989680 ;  /* 0x009896800000895d */ /* 0x008fea0003900000 */
[----:B------:R-:W3:Y:S02]  /*8b30*/  @!P0 SYNCS.PHASECHK.TRANS64 P0, [R0+URZ], R3 ;  /* 0x00000003000085a7 */ /* 0x000ee400080010ff */
[----:B---3--:R-:W-:Y:S05]  /*8b40*/  @!P0 BRA `(.L_x_169) ;  /* 0xfffffffc00f08947 */ /* 0x008fea000383ffff */
[----:B------:R-:W-:Y:S05]  /*8b50*/  BRA `(.L_x_170) ;  /* 0xffffffa400587947 */ /* 0x000fea000383ffff */
.L_x_54:
[----:B------:R-:W-:-:S07]  /*8b60*/  MOV R0, UR5 ;  /* 0x0000000500007c02 */ /* 0x000fce0008000f00 */
.L_x_171:
[----:B-1----:R1:W3:Y:S02]  /*8b70*/  SYNCS.PHASECHK.TRANS64.TRYWAIT P0, [R0+URZ], R3 ;  /* 0x00000003000075a7 */ /* 0x0022e400080011ff */
[----:B---3--:R-:W-:Y:S05]  /*8b80*/  @!P0 NANOSLEEP.SYNCS 0x989680 ;  /* 0x009896800000895d */ /* 0x008fea0003900000 */
[----:B------:R-:W3:Y:S02]  /*8b90*/  @!P0 SYNCS.PHASECHK.TRANS64 P0, [R0+URZ], R3 ;  /* 0x00000003000085a7 */ /* 0x000ee400080010ff */
[----:B---3--:R-:W-:Y:S05]  /*8ba0*/  @!P0 BRA `(.L_x_171) ;  /* 0xfffffffc00f08947 */ /* 0x008fea000383ffff */
[----:B------:R-:W-:Y:S05]  /*8bb0*/  BRA `(.L_x_172) ;  /* 0xffffffa400647947 */ /* 0x000fea000383ffff */
.L_x_55:
[----:B------:R-:W-:-:S07]  /*8bc0*/  MOV R0, UR5 ;  /* 0x0000000500007c02 */ /* 0x000fce0008000f00 */
.L_x_173:
[----:B-1----:R1:W3:Y:S02]  /*8bd0*/  SYNCS.PHASECHK.TRANS64.TRYWAIT P0, [R0+URZ], R3 ;  /* 0x00000003000075a7 */ /* 0x0022e400080011ff */
[----:B---3--:R-:W-:Y:S05]  /*8be0*/  @!P0 NANOSLEEP.SYNCS 0x989680 ;  /* 0x009896800000895d */ /* 0x008fea0003900000 */
[----:B------:R-:W3:Y:S02]  /*8bf0*/  @!P0 SYNCS.PHASECHK.TRANS64 P0, [R0+URZ], R3 ;  /* 0x00000003000085a7 */ /* 0x000ee400080010ff */
[----:B---3--:R-:W-:Y:S05]  /*8c00*/  @!P0 BRA `(.L_x_173) ;  /* 0xfffffffc00f08947 */ /* 0x008fea000383ffff */
[----:B------:R-:W-:Y:S05]  /*8c10*/  BRA `(.L_x_174) ;  /* 0xffffffa400707947 */ /* 0x000fea000383ffff */
.L_x_56:
[----:B------:R-:W-:-:S07]  /*8c20*/  MOV R0, UR5 ;  /* 0x0000000500007c02 */ /* 0x000fce0008000f00 */
.L_x_175:
[----:B-1----:R1:W3:Y:S02]  /*8c30*/  SYNCS.PHASECHK.TRANS64.TRYWAIT P0, [R0+URZ], R3 ;  /* 0x00000003000075a7 */ /* 0x0022e400080011ff */
[----:B---3--:R-:W-:Y:S05]  /*8c40*/  @!P0 NANOSLEEP.SYNCS 0x989680 ;  /* 0x009896800000895d */ /* 0x008fea0003900000 */
[----:B------:R-:W3:Y:S02]  /*8c50*/  @!P0 SYNCS.PHASECHK.TRANS64 P0, [R0+URZ], R3 ;  /* 0x00000003000085a7 */ /* 0x000ee400080010ff */
[----:B---3--:R-:W-:Y:S05]  /*8c60*/  @!P0 BRA `(.L_x_175) ;  /* 0xfffffffc00f08947 */ /* 0x008fea000383ffff */
[----:B------:R-:W-:Y:S05]  /*8c70*/  BRA `(.L_x_176) ;  /* 0xffffffa4007c7947 */ /* 0x000fea000383ffff */
.L_x_57:
[----:B------:R-:W-:-:S07]  /*8c80*/  MOV R0, UR5 ;  /* 0x0000000500007c02 */ /* 0x000fce0008000f00 */
.L_x_177:
[----:B-1----:R1:W3:Y:S02]  /*8c90*/  SYNCS.PHASECHK.TRANS64.TRYWAIT P0, [R0+URZ], R3 ;  /* 0x00000003000075a7 */ /* 0x0022e400080011ff */
[----:B---3--:R-:W-:Y:S05]  /*8ca0*/  @!P0 NANOSLEEP.SYNCS 0x989680 ;  /* 0x009896800000895d */ /* 0x008fea0003900000 */
[----:B------:R-:W3:Y:S02]  /*8cb0*/  @!P0 SYNCS.PHASECHK.TRANS64 P0, [R0+URZ], R3 ;  /* 0x00000003000085a7 */ /* 0x000ee400080010ff */
[----:B---3--:R-:W-:Y:S05]  /*8cc0*/  @!P0 BRA `(.L_x_177) ;  /* 0xfffffffc00f08947 */ /* 0x008fea000383ffff */
[----:B------:R-:W-:Y:S05]  /*8cd0*/  BRA `(.L_x_178) ;  /* 0xffffffa400887947 */ /* 0x000fea000383ffff */
.L_x_58:
[----:B------:R-:W-:-:S07]  /*8ce0*/  MOV R0, UR5 ;  /* 0x0000000500007c02 */ /* 0x000fce0008000f00 */
.L_x_179:
[----:B-1----:R1:W3:Y:S02]  /*8cf0*/  SYNCS.PHASECHK.TRANS64.TRYWAIT P0, [R0+URZ], R3 ;  /* 0x00000003000075a7 */ /* 0x0022e400080011ff */
[----:B---3--:R-:W-:Y:S05]  /*8d00*/  @!P0 NANOSLEEP.SYNCS 0x989680 ;  /* 0x009896800000895d */ /* 0x008fea0003900000 */
[----:B------:R-:W3:Y:S02]  /*8d10*/  @!P0 SYNCS.PHASECHK.TRANS64 P0, [R0+URZ], R3 ;  /* 0x00000003000085a7 */ /* 0x000ee400080010ff */
[----:B---3--:R-:W-:Y:S05]  /*8d20*/  @!P0 BRA `(.L_x_179) ;  /* 0xfffffffc00f08947 */ /* 0x008fea000383ffff */
[----:B------:R-:W-:Y:S05]  /*8d30*/  BRA `(.L_x_180) ;  /* 0xffffffa400947947 */ /* 0x000fea000383ffff */
.L_x_59:
[----:B------:R-:W-:-:S07]  /*8d40*/  MOV R0, UR5 ;  /* 0x0000000500007c02 */ /* 0x000fce0008000f00 */
.L_x_181:
[----:B-1----:R1:W3:Y:S02]  /*8d50*/  SYNCS.PHASECHK.TRANS64.TRYWAIT P0, [R0+URZ], R3 ;  /* 0x00000003000075a7 */ /* 0x0022e400080011ff */
[----:B---3--:R-:W-:Y:S05]  /*8d60*/  @!P0 NANOSLEEP.SYNCS 0x989680 ;  /* 0x009896800000895d */ /* 0x008fea0003900000 */
[----:B------:R-:W3:Y:S02]  /*8d70*/  @!P0 SYNCS.PHASECHK.TRANS64 P0, [R0+URZ], R3 ;  /* 0x00000003000085a7 */ /* 0x000ee400080010ff */
[----:B---3--:R-:W-:Y:S05]  /*8d80*/  @!P0 BRA `(.L_x_181) ;  /* 0xfffffffc00f08947 */ /* 0x008fea000383ffff */
[----:B------:R-:W-:Y:S05]  /*8d90*/  BRA `(.L_x_182) ;  /* 0xffffffa400a07947 */ /* 0x000fea000383ffff */
.L_x_62:
[----:B-1----:R1:W2:Y:S02]  /*8da0*/  SYNCS.PHASECHK.TRANS64.TRYWAIT P0, [R0+URZ+0x1b0], R4 ;  /* 0x0001b004000075a7 */ /* 0x0022a400080011ff */
[----:B--2---:R-:W-:Y:S05]  /*8db0*/  @!P0 NANOSLEEP.SYNCS 0x989680 ;  /* 0x009896800000895d */ /* 0x004fea0003900000 */
[----:B------:R-:W2:Y:S02]  /*8dc0*/  @!P0 SYNCS.PHASECHK.TRANS64 P0, [R0+URZ+0x1b0], R4 ;  /* 0x0001b004000085a7 */ /* 0x000ea400080010ff */
[----:B--2---:R-:W-:Y:S05]  /*8dd0*/  @!P0 BRA `(.L_x_62) ;  /* 0xfffffffc00f08947 */ /* 0x004fea000383ffff */
[----:B------:R-:W-:Y:S05]  /*8de0*/  BRA `(.L_x_183) ;  /* 0xffffffa800047947 */ /* 0x000fea000383ffff */
.L_x_63:
[----:B------:R-:W-:-:S07]  /*8df0*/  MOV R0, UR4 ;  /* 0x0000000400007c02 */ /* 0x000fce0008000f00 */
.L_x_184:
[----:B-1----:R1:W2:Y:S02]  /*8e00*/  SYNCS.PHASECHK.TRANS64.TRYWAIT P0, [R0+URZ+0x160], R5 ;  /* 0x00016005000075a7 */ /* 0x0022a400080011ff */
[----:B--2---:R-:W-:Y:S05]  /*8e10*/  @!P0 NANOSLEEP.SYNCS 0x989680 ;  /* 0x009896800000895d */ /* 0x004fea0003900000 */
[----:B------:R-:W2:Y:S02]  /*8e20*/  @!P0 SYNCS.PHASECHK.TRANS64 P0, [R0+URZ+0x160], R5 ;  /* 0x00016005000085a7 */ /* 0x000ea400080010ff */
[----:B--2---:R-:W-:Y:S05]  /*8e30*/  @!P0 BRA `(.L_x_184) ;  /* 0xfffffffc00f08947 */ /* 0x004fea000383ffff */
[----:B------:R-:W-:Y:S05]  /*8e40*/  BRA `(.L_x_185) ;  /* 0xffffffa800147947 */ /* 0x000fea000383ffff */
.L_x_64:
[----:B-1----:R1:W2:Y:S02]  /*8e50*/  SYNCS.PHASECHK.TRANS64.TRYWAIT P1, [R0+URZ+0x150], R4 ;  /* 0x00015004000075a7 */ /* 0x0022a400080211ff */
[----:B--2---:R-:W-:Y:S05]  /*8e60*/  @!P1 NANOSLEEP.SYNCS 0x989680 ;  /* 0x009896800000995d */ /* 0x004fea0003900000 */
[----:B------:R-:W2:Y:S02]  /*8e70*/  @!P1 SYNCS.PHASECHK.TRANS64 P1, [R0+URZ+0x150], R4 ;  /* 0x00015004000095a7 */ /* 0x000ea400080210ff */
[----:B--2---:R-:W-:Y:S05]  /*8e80*/  @!P1 BRA `(.L_x_64) ;  /* 0xfffffffc00f09947 */ /* 0x004fea000383ffff */
[----:B------:R-:W-:Y:S05]  /*8e90*/  BRA `(.L_x_186) ;  /* 0xffffffa800447947 */ /* 0x000fea000383ffff */
.L_x_67:
[----:B------:R-:W-:-:S07]  /*8ea0*/  MOV R0, UR4 ;  /* 0x0000000400007c02 */ /* 0x000fce0008000f00 */
.L_x_187:
[----:B-1----:R1:W2:Y:S02]  /*8eb0*/  SYNCS.PHASECHK.TRANS64.TRYWAIT P0, [R0+URZ+0x160], R2 ;  /* 0x00016002000075a7 */ /* 0x0022a400080011ff */
[----:B--2---:R-:W-:Y:S05]  /*8ec0*/  @!P0 NANOSLEEP.SYNCS 0x989680 ;  /* 0x009896800000895d */ /* 0x004fea0003900000 */
[----:B------:R-:W2:Y:S02]  /*8ed0*/  @!P0 SYNCS.PHASECHK.TRANS64 P0, [R0+URZ+0x160], R2 ;  /* 0x00016002000085a7 */ /* 0x000ea400080010ff */
[----:B--2---:R-:W-:Y:S05]  /*8ee0*/  @!P0 BRA `(.L_x_187) ;  /* 0xfffffffc00f08947 */ /* 0x004fea000383ffff */
[----:B------:R-:W-:Y:S05]  /*8ef0*/  BRA `(.L_x_66) ;  /* 0xffffffa800987947 */ /* 0x000fea000383ffff */
.L_x_76:
[----:B-1----:R-:W-:-:S04]  /*8f00*/  MOV R5, UR5 ;  /* 0x0000000500057c02 */ /* 0x002fc80008000f00 */
[----:B------:R1:W2:Y:S03]  /*8f10*/  SYNCS.PHASECHK.TRANS64.TRYWAIT P0, [R5+URZ+0x8], R6 ;  /* 0x00000806050075a7 */ /* 0x0002a600080011ff */
[----:B--2---:R-:W-:Y:S05]  /*8f20*/  @!P0 NANOSLEEP.SYNCS 0x989680 ;  /* 0x009896800000895d */ /* 0x004fea0003900000 */
[----:B------:R-:W2:Y:S02]  /*8f30*/  @!P0 SYNCS.PHASECHK.TRANS64 P0, [R5+URZ+0x8], R6 ;  /* 0x00000806050085a7 */ /* 0x000ea400080010ff */
[----:B--2---:R-:W-:Y:S05]  /*8f40*/  @!P0 BRA `(.L_x_76) ;  /* 0xfffffffc00ec8947 */ /* 0x004fea000383ffff */
[----:B------:R-:W-:Y:S05]  /*8f50*/  BRA `(.L_x_75) ;  /* 0xffffffac00507947 */ /* 0x000fea000383ffff */
.L_x_78:
[----:B------:R-:W-:Y:S01]  /*8f60*/  BSSY B0, `(.L_x_188) ;  /* 0x0000006000007945 */ /* 0x000fe20003800000 */
[----:B------:R-:W-:-:S07]  /*8f70*/  MOV R15, 0xffffffff ;  /* 0xffffffff000f7802 */ /* 0x000fce0000000f00 */
[----:B-1---5:R-:W-:Y:S05]  /*8f80*/  WARPSYNC.COLLECTIVE R15, `(.L_x_189) ;  /* 0x000000000f0c7348 */ /* 0x022fea0003c00000 */
[----:B------:R-:W-:Y:S02]  /*8f90*/  ELECT P6, UR79, PT ;  /* 0x00000000004f782f */ /* 0x000fe400038c0000 */
[----:B------:R-:W-:Y:S01]  /*8fa0*/  MOV R14, UR79 ;  /* 0x0000004f000e7c02 */ /* 0x000fe20008000f00 */
[----:B-1---5:R-:W-:Y:S10]  /*8fb0*/  ENDCOLLECTIVE ;  /* 0x000000000000791b */ /* 0x022ff40003800000 */
.L_x_189:
[----:B------:R-:W-:Y:S05]  /*8fc0*/  BSYNC B0 ;  /* 0x0000000000007941 */ /* 0x000fea0003800000 */
.L_x_188:
[----:B------:R-:W-:Y:S05]  /*8fd0*/  BRA `(.L_x_190) ;  /* 0xffffffac00807947 */ /* 0x000fea000383ffff */
.L_x_80:
[----:B-1----:R-:W-:-:S04]  /*8fe0*/  MOV R3, UR5 ;  /* 0x0000000500037c02 */ /* 0x002fc80008000f00 */
[----:B------:R1:W2:Y:S03]  /*8ff0*/  SYNCS.PHASECHK.TRANS64.TRYWAIT P0, [R3+URZ+0x8], R4 ;  /* 0x00000804030075a7 */ /* 0x0002a600080011ff */
[----:B--2---:R-:W-:Y:S05]  /*9000*/  @!P0 NANOSLEEP.SYNCS 0x989680 ;  /* 0x009896800000895d */ /* 0x004fea0003900000 */
[----:B------:R-:W2:Y:S02]  /*9010*/  @!P0 SYNCS.PHASECHK.TRANS64 P0, [R3+URZ+0x8], R4 ;  /* 0x00000804030085a7 */ /* 0x000ea400080010ff */
[----:B--2---:R-:W-:Y:S05]  /*9020*/  @!P0 BRA `(.L_x_80) ;  /* 0xfffffffc00ec8947 */ /* 0x004fea000383ffff */
[----:B------:R-:W-:Y:S05]  /*9030*/  BRA `(.L_x_79) ;  /* 0xffffffac00847947 */ /* 0x000fea000383ffff */
.L_x_81:
[----:B-1----:R1:W2:Y:S02]  /*9040*/  SYNCS.PHASECHK.TRANS64.TRYWAIT P0, [R0+URZ+0x150], R4 ;  /* 0x00015004000075a7 */ /* 0x0022a400080011ff */
[----:B--2---:R-:W-:Y:S05]  /*9050*/  @!P0 NANOSLEEP.SYNCS 0x989680 ;  /* 0x009896800000895d */ /* 0x004fea0003900000 */
[----:B------:R-:W2:Y:S02]  /*9060*/  @!P0 SYNCS.PHASECHK.TRANS64 P0, [R0+URZ+0x150], R4 ;  /* 0x00015004000085a7 */ /* 0x000ea400080010ff */
[----:B--2---:R-:W-:Y:S05]  /*9070*/  @!P0 BRA `(.L_x_81) ;  /* 0xfffffffc00f08947 */ /* 0x004fea000383ffff */
[----:B------:R-:W-:Y:S05]  /*9080*/  BRA `(.L_x_191) ;  /* 0xffffffb000707947 */ /* 0x000fea000383ffff */
.L_x_83:
[----:B------:R-:W-:-:S07]  /*9090*/  MOV R0, UR31 ;  /* 0x0000001f00007c02 */ /* 0x000fce0008000f00 */
.L_x_192:
[----:B-1----:R1:W2:Y:S02]  /*90a0*/  SYNCS.PHASECHK.TRANS64.TRYWAIT P0, [R0+URZ+0x190], R4 ;  /* 0x00019004000075a7 */ /* 0x0022a400080011ff */
[----:B--2---:R-:W-:Y:S05]  /*90b0*/  @!P0 NANOSLEEP.SYNCS 0x989680 ;  /* 0x009896800000895d */ /* 0x004fea0003900000 */
[----:B------:R-:W2:Y:S02]  /*90c0*/  @!P0 SYNCS.PHASECHK.TRANS64 P0, [R0+URZ+0x190], R4 ;  /* 0x00019004000085a7 */ /* 0x000ea400080010ff */
[----:B--2---:R-:W-:Y:S05]  /*90d0*/  @!P0 BRA `(.L_x_192) ;  /* 0xfffffffc00f08947 */ /* 0x004fea000383ffff */
[----:B------:R-:W-:Y:S05]  /*90e0*/  BRA `(.L_x_193) ;  /* 0xffffffb000bc7947 */ /* 0x000fea000383ffff */
.L_x_86:
[----:B------:R-:W-:Y:S07]  /*90f0*/  MOV R0, UR5 ;  /* 0x0000000500007c02 */ /* 0x000fee0008000f00 */
.L_x_194:
[----:B-1----:R1:W2:Y:S02]  /*9100*/  SYNCS.PHASECHK.TRANS64.TRYWAIT P0, [R0+URZ], R4 ;  /* 0x00000004000075a7 */ /* 0x0022a400080011ff */
[----:B--2---:R-:W-:Y:S05]  /*9110*/  @!P0 NANOSLEEP.SYNCS 0x989680 ;  /* 0x009896800000895d */ /* 0x004fea0003900000 */
[----:B------:R-:W2:Y:S02]  /*9120*/  @!P0 SYNCS.PHASECHK.TRANS64 P0, [R0+URZ], R4 ;  /* 0x00000004000085a7 */ /* 0x000ea400080010ff */
[----:B--2---:R-:W-:Y:S05]  /*9130*/  @!P0 BRA `(.L_x_194) ;  /* 0xfffffffc00f08947 */ /* 0x004fea000383ffff */
[----:B------:R-:W-:Y:S05]  /*9140*/  BRA `(.L_x_85) ;  /* 0xffffffb000d07947 */ /* 0x000fea000383ffff */
.L_x_90:
[----:B-1----:R-:W-:-:S07]  /*9150*/  MOV R0, UR4 ;  /* 0x0000000400007c02 */ /* 0x002fce0008000f00 */
.L_x_195:
[----:B-1----:R1:W2:Y:S02]  /*9160*/  SYNCS.PHASECHK.TRANS64.TRYWAIT P0, [R0+URZ], R2 ;  /* 0x00000002000075a7 */ /* 0x0022a400080011ff */
[----:B--2---:R-:W-:Y:S05]  /*9170*/  @!P0 NANOSLEEP.SYNCS 0x989680 ;  /* 0x009896800000895d */ /* 0x004fea0003900000 */
[----:B------:R-:W2:Y:S02]  /*9180*/  @!P0 SYNCS.PHASECHK.TRANS64 P0, [R0+URZ], R2 ;  /* 0x00000002000085a7 */ /* 0x000ea400080010ff */
[----:B--2---:R-:W-:Y:S05]  /*9190*/  @!P0 BRA `(.L_x_195) ;  /* 0xfffffffc00f08947 */ /* 0x004fea000383ffff */
[----:B------:R-:W-:Y:S05]  /*91a0*/  BRA `(.L_x_196) ;  /* 0xffffffb400c47947 */ /* 0x000fea000383ffff */
.L_x_91:
[----:B------:R-:W-:-:S07]  /*91b0*/  MOV R0, UR5 ;  /* 0x0000000500007c02 */ /* 0x000fce0008000f00 */
.L_x_197:
[----:B-1----:R1:W2:Y:S02]  /*91c0*/  SYNCS.PHASECHK.TRANS64.TRYWAIT P0, [R0+URZ], R3 ;  /* 0x00000003000075a7 */ /* 0x0022a400080011ff */
[----:B--2---:R-:W-:Y:S05]  /*91d0*/  @!P0 NANOSLEEP.SYNCS 0x989680 ;  /* 0x009896800000895d */ /* 0x004fea0003900000 */
[----:B------:R-:W2:Y:S02]  /*91e0*/  @!P0 SYNCS.PHASECHK.TRANS64 P0, [R0+URZ], R3 ;  /* 0x00000003000085a7 */ /* 0x000ea400080010ff */
[----:B--2---:R-:W-:Y:S05]  /*91f0*/  @!P0 BRA `(.L_x_197) ;  /* 0xfffffffc00f08947 */ /* 0x004fea000383ffff */
[----:B------:R-:W-:Y:S05]  /*9200*/  BRA `(.L_x_198) ;  /* 0xffffffb400d07947 */ /* 0x000fea000383ffff */
.L_x_92:
[----:B------:R-:W-:-:S07]  /*9210*/  MOV R0, UR5 ;  /* 0x0000000500007c02 */ /* 0x000fce0008000f00 */
.L_x_199:
[----:B-1----:R1:W2:Y:S02]  /*9220*/  SYNCS.PHASECHK.TRANS64.TRYWAIT P0, [R0+URZ], R3 ;  /* 0x00000003000075a7 */ /* 0x0022a400080011ff */
[----:B--2---:R-:W-:Y:S05]  /*9230*/  @!P0 NANOSLEEP.SYNCS 0x989680 ;  /* 0x009896800000895d */ /* 0x004fea0003900000 */
[----:B------:R-:W2:Y:S02]  /*9240*/  @!P0 SYNCS.PHASECHK.TRANS64 P0, [R0+URZ], R3 ;  /* 0x00000003000085a7 */ /* 0x000ea400080010ff */
[----:B--2---:R-:W-:Y:S05]  /*9250*/  @!P0 BRA `(.L_x_199) ;  /* 0xfffffffc00f08947 */ /* 0x004fea000383ffff */
[----:B------:R-:W-:Y:S05]  /*9260*/  BRA `(.L_x_200) ;  /* 0xffffffb400dc7947 */ /* 0x000fea000383ffff */
.L_x_95:
[----:B------:R-:W-:-:S07]  /*9270*/  MOV R0, UR26 ;  /* 0x0000001a00007c02 */ /* 0x000fce0008000f00 */
.L_x_201:
[----:B-1----:R1:W2:Y:S02]  /*9280*/  SYNCS.PHASECHK.TRANS64.TRYWAIT P1, [R0+URZ+0x1d0], R2 ;  /* 0x0001d002000075a7 */ /* 0x0022a400080211ff */
[----:B--2---:R-:W-:Y:S05]  /*9290*/  @!P1 NANOSLEEP.SYNCS 0x989680 ;  /* 0x009896800000995d */ /* 0x004fea0003900000 */
[----:B------:R-:W2:Y:S02]  /*92a0*/  @!P1 SYNCS.PHASECHK.TRANS64 P1, [R0+URZ+0x1d0], R2 ;  /* 0x0001d002000095a7 */ /* 0x000ea400080210ff */
[----:B--2---:R-:W-:Y:S05]  /*92b0*/  @!P1 BRA `(.L_x_201) ;  /* 0xfffffffc00f09947 */ /* 0x004fea000383ffff */
[----:B------:R-:W-:Y:S05]  /*92c0*/  BRA `(.L_x_202) ;  /* 0xffffffb800287947 */ /* 0x000fea000383ffff */
.L_x_100:
[----:B--2---:R2:W4:Y:S02]  /*92d0*/  SYNCS.PHASECHK.TRANS64.TRYWAIT P0, [R12+URZ+0x150], R0 ;  /* 0x000150000c0075a7 */ /* 0x00452400080011ff */
[----:B----4-:R-:W-:Y:S05]  /*92e0*/  @!P0 NANOSLEEP.SYNCS 0x989680 ;  /* 0x009896800000895d */ /* 0x010fea0003900000 */
[----:B------:R-:W4:Y:S02]  /*92f0*/  @!P0 SYNCS.PHASECHK.TRANS64 P0, [R12+URZ+0x150], R0 ;  /* 0x000150000c0085a7 */ /* 0x000f2400080010ff */
[----:B----4-:R-:W-:Y:S05]  /*9300*/  @!P0 BRA `(.L_x_100) ;  /* 0xfffffffc00f08947 */ /* 0x010fea000383ffff */
[----:B------:R-:W-:Y:S05]  /*9310*/  BRA `(.L_x_203) ;  /* 0xffffffbc00447947 */ /* 0x000fea000383ffff */
.L_x_103:
[----:B-1----:R-:W-:Y:S07]  /*9320*/  MOV R0, UR29 ;  /* 0x0000001d00007c02 */ /* 0x002fee0008000f00 */
.L_x_204:
[----:B-1----:R1:W2:Y:S02]  /*9330*/  SYNCS.PHASECHK.TRANS64.TRYWAIT P2, [R0+URZ+0x148], R6 ;  /* 0x00014806000075a7 */ /* 0x0022a400080411ff */
[----:B--2---:R-:W-:Y:S05]  /*9340*/  @!P2 NANOSLEEP.SYNCS 0x989680 ;  /* 0x009896800000a95d */ /* 0x004fea0003900000 */
[----:B------:R-:W2:Y:S02]  /*9350*/  @!P2 SYNCS.PHASECHK.TRANS64 P2, [R0+URZ+0x148], R6 ;  /* 0x000148060000a5a7 */ /* 0x000ea400080410ff */
[----:B--2---:R-:W-:Y:S05]  /*9360*/  @!P2 BRA `(.L_x_204) ;  /* 0xfffffffc00f0a947 */ /* 0x004fea000383ffff */
[----:B------:R-:W-:Y:S05]  /*9370*/  BRA `(.L_x_102) ;  /* 0xffffffc000a87947 */ /* 0x000fea000383ffff */
.L_x_106:
[----:B------:R-:W-:Y:S07]  /*9380*/  MOV R0, UR4 ;  /* 0x0000000400007c02 */ /* 0x000fee0008000f00 */
.L_x_205:
[----:B-1----:R1:W2:Y:S02]  /*9390*/  SYNCS.PHASECHK.TRANS64.TRYWAIT P0, [R0+URZ+0x128], R9 ;  /* 0x00012809000075a7 */ /* 0x0022a400080011ff */
[----:B--2---:R-:W-:Y:S05]  /*93a0*/  @!P0 NANOSLEEP.SYNCS 0x989680 ;  /* 0x009896800000895d */ /* 0x004fea0003900000 */
[----:B------:R-:W2:Y:S02]  /*93b0*/  @!P0 SYNCS.PHASECHK.TRANS64 P0, [R0+URZ+0x128], R9 ;  /* 0x00012809000085a7 */ /* 0x000ea400080010ff */
[----:B--2---:R-:W-:Y:S05]  /*93c0*/  @!P0 BRA `(.L_x_205) ;  /* 0xfffffffc00f08947 */ /* 0x004fea000383ffff */
[----:B------:R-:W-:Y:S05]  /*93d0*/  BRA `(.L_x_206) ;  /* 0xffffffc400087947 */ /* 0x000fea000383ffff */
.L_x_107:
[----:B------:R-:W-:Y:S07]  /*93e0*/  MOV R0, UR5 ;  /* 0x0000000500007c02 */ /* 0x000fee0008000f00 */
.L_x_207:
[----:B-1----:R1:W2:Y:S02]  /*93f0*/  SYNCS.PHASECHK.TRANS64.TRYWAIT P0, [R0+URZ+0x128], R6 ;  /* 0x00012806000075a7 */ /* 0x0022a400080011ff */
[----:B--2---:R-:W-:Y:S05]  /*9400*/  @!P0 NANOSLEEP.SYNCS 0x989680 ;  /* 0x009896800000895d */ /* 0x004fea0003900000 */
[----:B------:R-:W2:Y:S02]  /*9410*/  @!P0 SYNCS.PHASECHK.TRANS64 P0, [R0+URZ+0x128], R6 ;  /* 0x00012806000085a7 */ /* 0x000ea400080010ff */
[----:B--2---:R-:W-:Y:S05]  /*9420*/  @!P0 BRA `(.L_x_207) ;  /* 0xfffffffc00f08947 */ /* 0x004fea000383ffff */
[----:B------:R-:W-:Y:S05]  /*9430*/  BRA `(.L_x_208) ;  /* 0xffffffc400847947 */ /* 0x000fea000383ffff */
.L_x_109:
[----:B------:R-:W-:-:S07]  /*9440*/  MOV R0, UR4 ;  /* 0x0000000400007c02 */ /* 0x000fce0008000f00 */
.L_x_209:
[----:B-1----:R1:W2:Y:S02]  /*9450*/  SYNCS.PHASECHK.TRANS64.TRYWAIT P0, [R0+URZ], R2 ;  /* 0x00000002000075a7 */ /* 0x0022a400080011ff */
[----:B--2---:R-:W-:Y:S05]  /*9460*/  @!P0 NANOSLEEP.SYNCS 0x989680 ;  /* 0x009896800000895d */ /* 0x004fea0003900000 */
[----:B------:R-:W2:Y:S02]  /*9470*/  @!P0 SYNCS.PHASECHK.TRANS64 P0, [R0+URZ], R2 ;  /* 0x00000002000085a7 */ /* 0x000ea400080010ff */
[----:B--2---:R-:W-:Y:S05]  /*9480*/  @!P0 BRA `(.L_x_209) ;  /* 0xfffffffc00f08947 */ /* 0x004fea000383ffff */
[----:B------:R-:W-:Y:S05]  /*9490*/  BRA `(.L_x_210) ;  /* 0xffffffc800387947 */ /* 0x000fea000383ffff */
.L_x_110:
[----:B------:R-:W-:-:S07]  /*94a0*/  MOV R0, UR5 ;  /* 0x0000000500007c02 */ /* 0x000fce0008000f00 */
.L_x_211:
[----:B-1----:R1:W2:Y:S02]  /*94b0*/  SYNCS.PHASECHK.TRANS64.TRYWAIT P0, [R0+URZ], R2 ;  /* 0x00000002000075a7 */ /* 0x0022a400080011ff */
[----:B--2---:R-:W-:Y:S05]  /*94c0*/  @!P0 NANOSLEEP.SYNCS 0x989680 ;  /* 0x009896800000895d */ /* 0x004fea0003900000 */
[----:B------:R-:W2:Y:S02]  /*94d0*/  @!P0 SYNCS.PHASECHK.TRANS64 P0, [R0+URZ], R2 ;  /* 0x00000002000085a7 */ /* 0x000ea400080010ff */
[----:B--2---:R-:W-:Y:S05]  /*94e0*/  @!P0 BRA `(.L_x_211) ;  /* 0xfffffffc00f08947 */ /* 0x004fea000383ffff */
[----:B------:R-:W-:Y:S05]  /*94f0*/  BRA `(.L_x_212) ;  /* 0xffffffc800447947 */ /* 0x000fea000383ffff */
.L_x_112:
[----:B-1----:R1:W2:Y:S02]  /*9500*/  SYNCS.PHASECHK.TRANS64.TRYWAIT P0, [R3+URZ+0x150], R0 ;  /* 0x00015000030075a7 */ /* 0x0022a400080011ff */
[----:B--2---:R-:W-:Y:S05]  /*9510*/  @!P0 NANOSLEEP.SYNCS 0x989680 ;  /* 0x009896800000895d */ /* 0x004fea0003900000 */
[----:B------:R-:W2:Y:S02]  /*9520*/  @!P0 SYNCS.PHASECHK.TRANS64 P0, [R3+URZ+0x150], R0 ;  /* 0x00015000030085a7 */ /* 0x000ea400080010ff */
[----:B--2---:R-:W-:Y:S05]  /*9530*/  @!P0 BRA `(.L_x_112) ;  /* 0xfffffffc00f08947 */ /* 0x004fea000383ffff */
[----:B------:R-:W-:Y:S05]  /*9540*/  BRA `(.L_x_213) ;  /* 0xffffffcc002c7947 */ /* 0x000fea000383ffff */
.L_x_122:
[----:B-1----:R1:W2:Y:S02]  /*9550*/  SYNCS.PHASECHK.TRANS64.TRYWAIT P1, [R0+URZ+0x110], R3 ;  /* 0x00011003000075a7 */ /* 0x0022a400080211ff */
[----:B--2---:R-:W-:Y:S05]  /*9560*/  @!P1 NANOSLEEP.SYNCS 0x989680 ;  /* 0x009896800000995d */ /* 0x004fea0003900000 */
[----:B------:R-:W2:Y:S02]  /*9570*/  @!P1 SYNCS.PHASECHK.TRANS64 P1, [R0+URZ+0x110], R3 ;  /* 0x00011003000095a7 */ /* 0x000ea400080210ff */
[----:B--2---:R-:W-:Y:S05]  /*9580*/  @!P1 BRA `(.L_x_122) ;  /* 0xfffffffc00f09947 */ /* 0x004fea000383ffff */
[----:B------:R-:W-:Y:S05]  /*9590*/  BRA `(.L_x_121) ;  /* 0xffffffd800ac7947 */ /* 0x000fea000383ffff */
.L_x_124:
[----:B-1----:R1:W4:Y:S02]  /*95a0*/  SYNCS.PHASECHK.TRANS64.TRYWAIT P0, [R53+URZ+0x170], R2 ;  /* 0x00017002350075a7 */ /* 0x00232400080011ff */
[----:B----4-:R-:W-:Y:S05]  /*95b0*/  @!P0 NANOSLEEP.SYNCS 0x989680 ;  /* 0x009896800000895d */ /* 0x010fea0003900000 */
[----:B------:R-:W4:Y:S02]  /*95c0*/  @!P0 SYNCS.PHASECHK.TRANS64 P0, [R53+URZ+0x170], R2 ;  /* 0x00017002350085a7 */ /* 0x000f2400080010ff */
[----:B----4-:R-:W-:Y:S05]  /*95d0*/  @!P0 BRA `(.L_x_124) ;  /* 0xfffffffc00f08947 */ /* 0x010fea000383ffff */
[----:B------:R-:W-:Y:S05]  /*95e0*/  BRA `(.L_x_123) ;  /* 0xffffffd800dc7947 */ /* 0x000fea000383ffff */
.L_x_135:
[----:B-1----:R1:W2:Y:S02]  /*95f0*/  SYNCS.PHASECHK.TRANS64.TRYWAIT P0, [R3+URZ+0x110], R66 ;  /* 0x00011042030075a7 */ /* 0x0022a400080011ff */
[----:B--2---:R-:W-:Y:S05]  /*9600*/  @!P0 NANOSLEEP.SYNCS 0x989680 ;  /* 0x009896800000895d */ /* 0x004fea0003900000 */
[----:B------:R-:W2:Y:S02]  /*9610*/  @!P0 SYNCS.PHASECHK.TRANS64 P0, [R3+URZ+0x110], R66 ;  /* 0x00011042030085a7 */ /* 0x000ea400080010ff */
[----:B--2---:R-:W-:Y:S05]  /*9620*/  @!P0 BRA `(.L_x_135) ;  /* 0xfffffffc00f08947 */ /* 0x004fea000383ffff */
[----:B------:R-:W-:Y:S05]  /*9630*/  BRA `(.L_x_134) ;  /* 0xffffffe400047947 */ /* 0x000fea000383ffff */
        .weak           $__internal_0_$__cuda_sm10x_tcgen05_guardrail_trap_col_being_dealloced_not_returned_by_alloc
        .type           $__internal_0_$__cuda_sm10x_tcgen05_guardrail_trap_col_being_dealloced_not_returned_by_alloc,@function
        .size           $__internal_0_$__cuda_sm10x_tcgen05_guardrail_trap_col_being_dealloced_not_returned_by_alloc,($__internal_1_$__cuda_sm10x_tcgen05_guardrail_trap_phase_invalid_during_alloc - $__internal_0_$__cuda_sm10x_tcgen05_guardrail_trap_col_being_dealloced_not_returned_by_alloc)
$__internal_0_$__cuda_sm10x_tcgen05_guardrail_trap_col_being_dealloced_not_returned_by_alloc:
[----:B------:R-:W-:Y:S05]  /*9640*/  BPT.TRAP 0x1 ;  /* 0x000000040000795c */ /* 0x000fea0000300000 */
[----:B------:R-:W-:-:S04]  /*9650*/  HFMA2 R3, -RZ, RZ, 0, 0 ;  /* 0x00000000ff037431 */ /* 0x000fc800000001ff */
[----:B------:R-:W-:Y:S05]  /*9660*/  RET.REL.NODEC R2 `(_ZN7cutlass13device_kernelINS_4gemm6kernel13GemmUniversalIN4cute5tupleIJiiiiEEENS1_10collective13CollectiveMmaINS1_35MainloopSm100TmaUmmaWarpSpecializedILi17ELi2ELi4ENS5_IJNS4_1CILi2EEESB_NSA_ILi1EEEEEEEENS5_IJNSA_ILi128EEENSA_ILi64EEESG_EEENS_6half_tENS5_IJlSC_lEEESI_SJ_NS4_8TiledMMAINS4_8MMA_AtomIJNS4_26SM100_MMA_F16BF16_2x1SM_SSISI_SI_fLi128ELi64ELNS4_4UMMA5MajorE0ELSO_0ELNSN_7ScaleInE0ELSP_0EEEEEENS4_6LayoutINS5_IJSC_SC_SC_EEENS5_IJNSA_ILi0EEESU_SU_EEEEENS5_IJNS4_10UnderscoreESX_SX_EEEEENS4_28SM100_TMA_2SM_LOAD_MULTICASTENS4_14ComposedLayoutINS4_7SwizzleILi3ELi4ELi3EEENS4_18smem_ptr_flag_bitsILi16EEENSS_INS5_IJNSA_ILi8EEESG_EEENS5_IJSG_SC_EEEEEEEvNS4_8identityENS4_18SM100_TMA_2SM_LOADES1A_vS1B_EENS_8epilogue10collective18CollectiveEpilogueINS1E_23Sm100TmaWarpSpecializedILi3ELi2ELi16ELb1ELb0EEEJNS5_IJSG_SG_SG_EEENS5_IJNSS_ISG_SC_EENSS_INS5_IJNSA_ILi16EEESB_EEENS5_IJSC_NSA_ILi32EEEEEEEEEEESI_SJ_SI_SJ_NS1E_6fusion15FusionCallbacksIS1I_NS1R_17LinearCombinationISI_fSI_fLNS_15FloatRoundStyleE2EEES1J_S1Q_JEEENS4_5SM1004TMEM4LOAD26SM100_TMEM_LOAD_32dp32b16xENS4_13SM90_TMA_LOADENS11_INS12_ILi1ELi4ELi3EEES15_NSS_INS5_IJS16_S1L_EEENS5_IJS1L_SC_EEEEEEENS4_39AutoVectorizingCopyWithAssumedAlignmentILi128EEENS4_14SM90_TMA_STOREES26_S28_S28_EEEvvEEEEvNT_6ParamsE) ;  /* 0xffffff6802647950 */ /* 0x000fea0003c3ffff */
        .weak           $__internal_1_$__cuda_sm10x_tcgen05_guardrail_trap_phase_invalid_during_alloc
        .type           $__internal_1_$__cuda_sm10x_tcgen05_guardrail_trap_phase_invalid_during_alloc,@function
        .size           $__internal_1_$__cuda_sm10x_tcgen05_guardrail_trap_phase_invalid_during_alloc,($__internal_2_$__cuda_sm10x_tcgen05_guardrail_trap_unallocated_columns_being_dealloced - $__internal_1_$__cuda_sm10x_tcgen05_guardrail_trap_phase_invalid_during_alloc)
$__internal_1_$__cuda_sm10x_tcgen05_guardrail_trap_phase_invalid_during_alloc:
[----:B------:R-:W-:Y:S05]  /*9670*/  BPT.TRAP 0x1 ;  /* 0x000000040000795c */ /* 0x000fea0000300000 */
[----:B------:R-:W-:-:S04]  /*9680*/  MOV R5, 0x0 ;  /* 0x0000000000057802 */ /* 0x000fc80000000f00 */
[----:B------:R-:W-:Y:S05]  /*9690*/  RET.REL.NODEC R4 `(_ZN7cutlass13device_kernelINS_4gemm6kernel13GemmUniversalIN4cute5tupleIJiiiiEEENS1_10collective13CollectiveMmaINS1_35MainloopSm100TmaUmmaWarpSpecializedILi17ELi2ELi4ENS5_IJNS4_1CILi2EEESB_NSA_ILi1EEEEEEEENS5_IJNSA_ILi128EEENSA_ILi64EEESG_EEENS_6half_tENS5_IJlSC_lEEESI_SJ_NS4_8TiledMMAINS4_8MMA_AtomIJNS4_26SM100_MMA_F16BF16_2x1SM_SSISI_SI_fLi128ELi64ELNS4_4UMMA5MajorE0ELSO_0ELNSN_7ScaleInE0ELSP_0EEEEEENS4_6LayoutINS5_IJSC_SC_SC_EEENS5_IJNSA_ILi0EEESU_SU_EEEEENS5_IJNS4_10UnderscoreESX_SX_EEEEENS4_28SM100_TMA_2SM_LOAD_MULTICASTENS4_14ComposedLayoutINS4_7SwizzleILi3ELi4ELi3EEENS4_18smem_ptr_flag_bitsILi16EEENSS_INS5_IJNSA_ILi8EEESG_EEENS5_IJSG_SC_EEEEEEEvNS4_8identityENS4_18SM100_TMA_2SM_LOADES1A_vS1B_EENS_8epilogue10collective18CollectiveEpilogueINS1E_23Sm100TmaWarpSpecializedILi3ELi2ELi16ELb1ELb0EEEJNS5_IJSG_SG_SG_EEENS5_IJNSS_ISG_SC_EENSS_INS5_IJNSA_ILi16EEESB_EEENS5_IJSC_NSA_ILi32EEEEEEEEEEESI_SJ_SI_SJ_NS1E_6fusion15FusionCallbacksIS1I_NS1R_17LinearCombinationISI_fSI_fLNS_15FloatRoundStyleE2EEES1J_S1Q_JEEENS4_5SM1004TMEM4LOAD26SM100_TMEM_LOAD_32dp32b16xENS4_13SM90_TMA_LOADENS11_INS12_ILi1ELi4ELi3EEES15_NSS_INS5_IJS16_S1L_EEENS5_IJS1L_SC_EEEEEEENS4_39AutoVectorizingCopyWithAssumedAlignmentILi128EEENS4_14SM90_TMA_STOREES26_S28_S28_EEEvvEEEEvNT_6ParamsE) ;  /* 0xffffff6804587950 */ /* 0x000fea0003c3ffff */
        .weak           $__internal_2_$__cuda_sm10x_tcgen05_guardrail_trap_unallocated_columns_being_dealloced
        .type           $__internal_2_$__cuda_sm10x_tcgen05_guardrail_trap_unallocated_columns_being_dealloced,@function
        .size           $__internal_2_$__cuda_sm10x_tcgen05_guardrail_trap_unallocated_columns_being_dealloced,(.L_x_215 - $__internal_2_$__cuda_sm10x_tcgen05_guardrail_trap_unallocated_columns_being_dealloced)
$__internal_2_$__cuda_sm10x_tcgen05_guardrail_trap_unallocated_columns_being_dealloced:
[----:B------:R-:W-:Y:S05]  /*96a0*/  BPT.TRAP 0x1 ;  /* 0x000000040000795c */ /* 0x000fea0000300000 */
[----:B------:R-:W-:-:S04]  /*96b0*/  HFMA2 R3, -RZ, RZ, 0, 0 ;  /* 0x00000000ff037431 */ /* 0x000fc800000001ff */
[----:B------:R-:W-:Y:S05]  /*96c0*/  RET.REL.NODEC R2 `(_ZN7cutlass13device_kernelINS_4gemm6kernel13GemmUniversalIN4cute5tupleIJiiiiEEENS1_10collective13CollectiveMmaINS1_35MainloopSm100TmaUmmaWarpSpecializedILi17ELi2ELi4ENS5_IJNS4_1CILi2EEESB_NSA_ILi1EEEEEEEENS5_IJNSA_ILi128EEENSA_ILi64EEESG_EEENS_6half_tENS5_IJlSC_lEEESI_SJ_NS4_8TiledMMAINS4_8MMA_AtomIJNS4_26SM100_MMA_F16BF16_2x1SM_SSISI_SI_fLi128ELi64ELNS4_4UMMA5MajorE0ELSO_0ELNSN_7ScaleInE0ELSP_0EEEEEENS4_6LayoutINS5_IJSC_SC_SC_EEENS5_IJNSA_ILi0EEESU_SU_EEEEENS5_IJNS4_10UnderscoreESX_SX_EEEEENS4_28SM100_TMA_2SM_LOAD_MULTICASTENS4_14ComposedLayoutINS4_7SwizzleILi3ELi4ELi3EEENS4_18smem_ptr_flag_bitsILi16EEENSS_INS5_IJNSA_ILi8EEESG_EEENS5_IJSG_SC_EEEEEEEvNS4_8identityENS4_18SM100_TMA_2SM_LOADES1A_vS1B_EENS_8epilogue10collective18CollectiveEpilogueINS1E_23Sm100TmaWarpSpecializedILi3ELi2ELi16ELb1ELb0EEEJNS5_IJSG_SG_SG_EEENS5_IJNSS_ISG_SC_EENSS_INS5_IJNSA_ILi16EEESB_EEENS5_IJSC_NSA_ILi32EEEEEEEEEEESI_SJ_SI_SJ_NS1E_6fusion15FusionCallbacksIS1I_NS1R_17LinearCombinationISI_fSI_fLNS_15FloatRoundStyleE2EEES1J_S1Q_JEEENS4_5SM1004TMEM4LOAD26SM100_TMEM_LOAD_32dp32b16xENS4_13SM90_TMA_LOADENS11_INS12_ILi1ELi4ELi3EEES15_NSS_INS5_IJS16_S1L_EEENS5_IJS1L_SC_EEEEEEENS4_39AutoVectorizingCopyWithAssumedAlignmentILi128EEENS4_14SM90_TMA_STOREES26_S28_S28_EEEvvEEEEvNT_6ParamsE) ;  /* 0xffffff68024c7950 */ /* 0x000fea0003c3ffff */
.L_x_214:
[----:B------:R-:W-:-:S00]  /*96d0*/  BRA `(.L_x_214) ;  /* 0xfffffffc00fc7947 */ /* 0x000fc0000383ffff */
[----:B------:R-:W-:-:S00]  /*96e0*/  NOP ;  /* 0x0000000000007918 */ /* 0x000fc00000000000 */
        /* <DEDUP_REMOVED lines=9> */
.L_x_215:


//--------------------- .nv.global.init           --------------------------
	.section	.nv.global.init,"aw",@progbits
.nv.global.init:
	.type		$str$27,@object
	.size		$str$27,($str$28 - $str$27)
$str$27:
        /*0000*/ 	.byte	0x28, 0x61, 0x64, 0x64, 0x72, 0x65, 0x73, 0x73, 0x20, 0x26, 0x20, 0x6d, 0x61, 0x73, 0x6b, 0x29
        /*0010*/ 	.byte	0x20, 0x3d, 0x3d, 0x20, 0x30, 0x00
	.type		$str$28,@object
	.size		$str$28,($str$26 - $str$28)
$str$28:
        /*0016*/ 	.byte	0x2f, 0x74, 0x6d, 0x70, 0x2f, 0x63, 0x75, 0x74, 0x6c, 0x61, 0x73, 0x73, 0x5f, 0x73, 0x77, 0x65
        /*0026*/ 	.byte	0x65, 0x70, 0x5f, 0x73, 0x72, 0x63, 0x2f, 0x69, 0x6e, 0x63, 0x6c, 0x75, 0x64, 0x65, 0x2f, 0x63
        /*0036*/ 	.byte	0x75, 0x74, 0x65, 0x2f, 0x70, 0x6f, 0x69, 0x6e, 0x74, 0x65, 0x72, 0x5f, 0x66, 0x6c, 0x61, 0x67
        /*0046*/ 	.byte	0x67, 0x65, 0x64, 0x2e, 0x68, 0x70, 0x70, 0x00
	.type		$str$26,@object
	.size		$str$26,($str$25 - $str$26)
$str$26:
        /*004e*/ 	.byte	0x2f, 0x74, 0x6d, 0x70, 0x2f, 0x63, 0x75, 0x74, 0x6c, 0x61, 0x73, 0x73, 0x5f, 0x73, 0x77, 0x65
        /*005e*/ 	.byte	0x65, 0x70, 0x5f, 0x73, 0x72, 0x63, 0x2f, 0x69, 0x6e, 0x63, 0x6c, 0x75, 0x64, 0x65, 0x2f, 0x63
        /*006e*/ 	.byte	0x75, 0x74, 0x65, 0x2f, 0x61, 0x74, 0x6f, 0x6d, 0x2f, 0x63, 0x6f, 0x70, 0x79, 0x5f, 0x74, 0x72
        /*007e*/ 	.byte	0x61, 0x69, 0x74, 0x73, 0x5f, 0x73, 0x6d, 0x31, 0x30, 0x30, 0x2e, 0x68, 0x70, 0x70, 0x00
	.type		$str$25,@object
	.size		$str$25,(__unnamed_1 - $str$25)
$str$25:
        /*008d*/ 	.byte	0x28, 0x28, 0x75, 0x69, 0x6e, 0x74, 0x33, 0x32, 0x5f, 0x74, 0x28, 0x74, 0x68, 0x72, 0x65, 0x61
        /*009d*/ 	.byte	0x64, 0x49, 0x64, 0x78, 0x2e, 0x78, 0x29, 0x20, 0x2f, 0x20, 0x33, 0x32, 0x29, 0x20, 0x25, 0x20
        /*00ad*/ 	.byte	0x34, 0x29, 0x20, 0x3d, 0x3d, 0x20, 0x28, 0x28, 0x28, 0x74, 0x6d, 0x65, 0x6d, 0x5f, 0x61, 0x64
        /*00bd*/ 	.byte	0x64, 0x72, 0x20, 0x3e, 0x3e, 0x20, 0x31, 0x36, 0x29, 0x20, 0x2f, 0x20, 0x33, 0x32, 0x29, 0x20
        /*00cd*/ 	.byte	0x25, 0x20, 0x34, 0x29, 0x00
	.type		__unnamed_1,@object
	.size		__unnamed_1,(__unnamed_2 - __unnamed_1)
__unnamed_1:
        /*00d2*/ 	.byte	0x61, 0x75, 0x74, 0x6f, 0x20, 0x63, 0x75, 0x74, 0x65, 0x3a, 0x3a, 0x61, 0x73, 0x5f, 0x70, 0x6f
        /* <DEDUP_REMOVED lines=24> */
        /*0262*/ 	.byte	0x34, 0x38, 0x3e, 0x3e, 0x3e, 0x3e, 0x5d, 0x00
	.type		__unnamed_2,@object
	.size		__unnamed_2,(.L_2 - __unnamed_2)
__unnamed_2:
        /* <DEDUP_REMOVED lines=40> */
        /*04ea*/ 	.byte	0x3a, 0x3a, 0x43, 0x3c, 0x30, 0x3e, 0x3e, 0x3e, 0x3e, 0x5d, 0x00
.L_2:


//--------------------- .nv.shared._ZN7cutlass13device_kernelINS_4gemm6kernel13GemmUniversalIN4cute5tupleIJiiiiEEENS1_10collective13CollectiveMmaINS1_35MainloopSm100TmaUmmaWarpSpecializedILi17ELi2ELi4ENS5_IJNS4_1CILi2EEESB_NSA_ILi1EEEEEEEENS5_IJNSA_ILi128EEENSA_ILi64EEESG_EEENS_6half_tENS5_IJlSC_lEEESI_SJ_NS4_8TiledMMAINS4_8MMA_AtomIJNS4_26SM100_MMA_F16BF16_2x1SM_SSISI_SI_fLi128ELi64ELNS4_4UMMA5MajorE0ELSO_0ELNSN_7ScaleInE0ELSP_0EEEEEENS4_6LayoutINS5_IJSC_SC_SC_EEENS5_IJNSA_ILi0EEESU_SU_EEEEENS5_IJNS4_10UnderscoreESX_SX_EEEEENS4_28SM100_TMA_2SM_LOAD_MULTICASTENS4_14ComposedLayoutINS4_7SwizzleILi3ELi4ELi3EEENS4_18smem_ptr_flag_bitsILi16EEENSS_INS5_IJNSA_ILi8EEESG_EEENS5_IJSG_SC_EEEEEEEvNS4_8identityENS4_18SM100_TMA_2SM_LOADES1A_vS1B_EENS_8epilogue10collective18CollectiveEpilogueINS1E_23Sm100TmaWarpSpecializedILi3ELi2ELi16ELb1ELb0EEEJNS5_IJSG_SG_SG_EEENS5_IJNSS_ISG_SC_EENSS_INS5_IJNSA_ILi16EEESB_EEENS5_IJSC_NSA_ILi32EEEEEEEEEEESI_SJ_SI_SJ_NS1E_6fusion15FusionCallbacksIS1I_NS1R_17LinearCombinationISI_fSI_fLNS_15FloatRoundStyleE2EEES1J_S1Q_JEEENS4_5SM1004TMEM4LOAD26SM100_TMEM_LOAD_32dp32b16xENS4_13SM90_TMA_LOADENS11_INS12_ILi1ELi4ELi3EEES15_NSS_INS5_IJS16_S1L_EEENS5_IJS1L_SC_EEEEEEENS4_39AutoVectorizingCopyWithAssumedAlignmentILi128EEENS4_14SM90_TMA_STOREES26_S28_S28_EEEvvEEEEvNT_6ParamsE --------------------------
	.section	.nv.shared._ZN7cutlass13device_kernelINS_4gemm6kernel13GemmUniversalIN4cute5tupleIJiiiiEEENS1_10collective13CollectiveMmaINS1_35MainloopSm100TmaUmmaWarpSpecializedILi17ELi2ELi4ENS5_IJNS4_1CILi2EEESB_NSA_ILi1EEEEEEEENS5_IJNSA_ILi128EEENSA_ILi64EEESG_EEENS_6half_tENS5_IJlSC_lEEESI_SJ_NS4_8TiledMMAINS4_8MMA_AtomIJNS4_26SM100_MMA_F16BF16_2x1SM_SSISI_SI_fLi128ELi64ELNS4_4UMMA5MajorE0ELSO_0ELNSN_7ScaleInE0ELSP_0EEEEEENS4_6LayoutINS5_IJSC_SC_SC_EEENS5_IJNSA_ILi0EEESU_SU_EEEEENS5_IJNS4_10UnderscoreESX_SX_EEEEENS4_28SM100_TMA_2SM_LOAD_MULTICASTENS4_14ComposedLayoutINS4_7SwizzleILi3ELi4ELi3EEENS4_18smem_ptr_flag_bitsILi16EEENSS_INS5_IJNSA_ILi8EEESG_EEENS5_IJSG_SC_EEEEEEEvNS4_8identityENS4_18SM100_TMA_2SM_LOADES1A_vS1B_EENS_8epilogue10collective18CollectiveEpilogueINS1E_23Sm100TmaWarpSpecializedILi3ELi2ELi16ELb1ELb0EEEJNS5_IJSG_SG_SG_EEENS5_IJNSS_ISG_SC_EENSS_INS5_IJNSA_ILi16EEESB_EEENS5_IJSC_NSA_ILi32EEEEEEEEEEESI_SJ_SI_SJ_NS1E_6fusion15FusionCallbacksIS1I_NS1R_17LinearCombinationISI_fSI_fLNS_15FloatRoundStyleE2EEES1J_S1Q_JEEENS4_5SM1004TMEM4LOAD26SM100_TMEM_LOAD_32dp32b16xENS4_13SM90_TMA_LOADENS11_INS12_ILi1ELi4ELi3EEES15_NSS_INS5_IJS16_S1L_EEENS5_IJS1L_SC_EEEEEEENS4_39AutoVectorizingCopyWithAssumedAlignmentILi128EEENS4_14SM90_TMA_STOREES26_S28_S28_EEEvvEEEEvNT_6ParamsE,"aw",@nobits
	.sectionflags	@""
	.align	16
	.zero		1024


//--------------------- .nv.shared.reserved.0     --------------------------
	.section	.nv.shared.reserved.0,"aw",@nobits
	.weak		__nv_reservedSMEM_offset_0_alias
	.size		__nv_reservedSMEM_offset_0_alias, 0, 64
	.other		__nv_reservedSMEM_offset_0_alias,@"STO_CUDA_RESERVED_SHARED STV_DEFAULT"
__nv_reservedSMEM_offset_0_alias:
	.zero		0
.nv.shared.reserved.0:
	.zero		64
	.weak		__nv_reservedSMEM_tcgen05_partition
	.type		__nv_reservedSMEM_tcgen05_partition,@object
	.size		__nv_reservedSMEM_tcgen05_partition,(.L_0 - __nv_reservedSMEM_tcgen05_partition)
__nv_reservedSMEM_tcgen05_partition:
	.zero		32
.L_0:


//--------------------- .nv.global                --------------------------
	.section	.nv.global,"aw",@nobits
.nv.global:
	.type		_ZN40_INTERNAL_f475bc2e_4_k_cu_f4cf3915_213014cute1_E,@object
	.size		_ZN40_INTERNAL_f475bc2e_4_k_cu_f4cf3915_213014cute1_E,(_ZN40_INTERNAL_f475bc2e_4_k_cu_f4cf3915_213014cuda3std3__45__cpo6cbeginE - _ZN40_INTERNAL_f475bc2e_4_k_cu_f4cf3915_213014cute1_E)
_ZN40_INTERNAL_f475bc2e_4_k_cu_f4cf3915_213014cute1_E:
	.zero		1
	.type		_ZN40_INTERNAL_f475bc2e_4_k_cu_f4cf3915_213014cuda3std3__45__cpo6cbeginE,@object
	.size		_ZN40_INTERNAL_f475bc2e_4_k_cu_f4cf3915_213014cuda3std3__45__cpo6cbeginE,(_ZN40_INTERNAL_f475bc2e_4_k_cu_f4cf3915_213014cuda3std3__48in_placeE - _ZN40_INTERNAL_f475bc2e_4_k_cu_f4cf3915_213014cuda3std3__45__cpo6cbeginE)
_ZN40_INTERNAL_f475bc2e_4_k_cu_f4cf3915_213014cuda3std3__45__cpo6cbeginE:
	.zero		1
	.type		_ZN40_INTERNAL_f475bc2e_4_k_cu_f4cf3915_213014cuda3std3__48in_placeE,@object
	.size		_ZN40_INTERNAL_f475bc2e_4_k_cu_f4cf3915_213014cuda3std3__48in_placeE,(_ZN40_INTERNAL_f475bc2e_4_k_cu_f4cf3915_213014cuda3std6ranges3__45__cpo9iter_moveE - _ZN40_INTERNAL_f475bc2e_4_k_cu_f4cf3915_213014cuda3std3__48in_placeE)
_ZN40_INTERNAL_f475bc2e_4_k_cu_f4cf3915_213014cuda3std3__48in_placeE:
	.zero		1
	.type		_ZN40_INTERNAL_f475bc2e_4_k_cu_f4cf3915_213014cuda3std6ranges3__45__cpo9iter_moveE,@object
	.size		_ZN40_INTERNAL_f475bc2e_4_k_cu_f4cf3915_213014cuda3std6ranges3__45__cpo9iter_moveE,(_ZN40_INTERNAL_f475bc2e_4_k_cu_f4cf3915_213014cuda3std3__45__cpo5beginE - _ZN40_INTERNAL_f475bc2e_4_k_cu_f4cf3915_213014cuda3std6ranges3__45__cpo9iter_moveE)
_ZN40_INTERNAL_f475bc2e_4_k_cu_f4cf3915_213014cuda3std6ranges3__45__cpo9iter_moveE:
	.zero		1
	.type		_ZN40_INTERNAL_f475bc2e_4_k_cu_f4cf3915_213014cuda3std3__45__cpo5beginE,@object
	.size		_ZN40_INTERNAL_f475bc2e_4_k_cu_f4cf3915_213014cuda3std3__45__cpo5beginE,(_ZN40_INTERNAL_f475bc2e_4_k_cu_f4cf3915_213014cuda3std3__442_GLOBAL__N__f475bc2e_4_k_cu_f4cf3915_213016ignoreE - _ZN40_INTERNAL_f475bc2e_4_k_cu_f4cf3915_213014cuda3std3__45__cpo5beginE)
_ZN40_INTERNAL_f475bc2e_4_k_cu_f4cf3915_213014cuda3std3__45__cpo5beginE:
	.zero		1
	.type		_ZN40_INTERNAL_f475bc2e_4_k_cu_f4cf3915_213014cuda3std3__442_GLOBAL__N__f475bc2e_4_k_cu_f4cf3915_213016ignoreE,@object
	.size		_ZN40_INTERNAL_f475bc2e_4_k_cu_f4cf3915_213014cuda3std3__442_GLOBAL__N__f475bc2e_4_k_cu_f4cf3915_213016ignoreE,(_ZN40_INTERNAL_f475bc2e_4_k_cu_f4cf3915_213014cute7productE - _ZN40_INTERNAL_f475bc2e_4_k_cu_f4cf3915_213014cuda3std3__442_GLOBAL__N__f475bc2e_4_k_cu_f4cf3915_213016ignoreE)
_ZN40_INTERNAL_f475bc2e_4_k_cu_f4cf3915_213014cuda3std3__442_GLOBAL__N__f475bc2e_4_k_cu_f4cf3915_213016ignoreE:
	.zero		1
	.type		_ZN40_INTERNAL_f475bc2e_4_k_cu_f4cf3915_213014cute7productE,@object
	.size		_ZN40_INTERNAL_f475bc2e_4_k_cu_f4cf3915_213014cute7productE,(_ZN40_INTERNAL_f475bc2e_4_k_cu_f4cf3915_213014cuda3std3__45__cpo3endE - _ZN40_INTERNAL_f475bc2e_4_k_cu_f4cf3915_213014cute7productE)
_ZN40_INTERNAL_f475bc2e_4_k_cu_f4cf3915_213014cute7productE:
	.zero		1
	.type		_ZN40_INTERNAL_f475bc2e_4_k_cu_f4cf3915_213014cuda3std3__45__cpo3endE,@object
	.size		_ZN40_INTERNAL_f475bc2e_4_k_cu_f4cf3915_213014cuda3std3__45__cpo3endE,(_ZN40_INTERNAL_f475bc2e_4_k_cu_f4cf3915_213014cuda3std3__419piecewise_constructE - _ZN40_INTERNAL_f475bc2e_4_k_cu_f4cf3915_213014cuda3std3__45__cpo3endE)
_ZN40_INTERNAL_f475bc2e_4_k_cu_f4cf3915_213014cuda3std3__45__cpo3endE:
	.zero		1
	.type		_ZN40_INTERNAL_f475bc2e_4_k_cu_f4cf3915_213014cuda3std3__419piecewise_constructE,@object
	.size		_ZN40_INTERNAL_f475bc2e_4_k_cu_f4cf3915_213014cuda3std3__419piecewise_constructE,(_ZN40_INTERNAL_f475bc2e_4_k_cu_f4cf3915_213014cuda3std3__45__cpo4cendE - _ZN40_INTERNAL_f475bc2e_4_k_cu_f4cf3915_213014cuda3std3__419piecewise_constructE)
_ZN40_INTERNAL_f475bc2e_4_k_cu_f4cf3915_213014cuda3std3__419piecewise_constructE:
	.zero		1
	.type		_ZN40_INTERNAL_f475bc2e_4_k_cu_f4cf3915_213014cuda3std3__45__cpo4cendE,@object
	.size		_ZN40_INTERNAL_f475bc2e_4_k_cu_f4cf3915_213014cuda3std3__45__cpo4cendE,(_ZN40_INTERNAL_f475bc2e_4_k_cu_f4cf3915_213014cuda3std6ranges3__45__cpo4swapE - _ZN40_INTERNAL_f475bc2e_4_k_cu_f4cf3915_213014cuda3std3__45__cpo4cendE)
_ZN40_INTERNAL_f475bc2e_4_k_cu_f4cf3915_213014cuda3std3__45__cpo4cendE:
	.zero		1
	.type		_ZN40_INTERNAL_f475bc2e_4_k_cu_f4cf3915_213014cuda3std6ranges3__45__cpo4swapE,@object
	.size		_ZN40_INTERNAL_f475bc2e_4_k_cu_f4cf3915_213014cuda3std6ranges3__45__cpo4swapE,(.L_10 - _ZN40_INTERNAL_f475bc2e_4_k_cu_f4cf3915_213014cuda3std6ranges3__45__cpo4swapE)
_ZN40_INTERNAL_f475bc2e_4_k_cu_f4cf3915_213014cuda3std6ranges3__45__cpo4swapE:
	.zero		1
.L_10:


//--------------------- .nv.constant0._ZN7cutlass13device_kernelINS_4gemm6kernel13GemmUniversalIN4cute5tupleIJiiiiEEENS1_10collective13CollectiveMmaINS1_35MainloopSm100TmaUmmaWarpSpecializedILi17ELi2ELi4ENS5_IJNS4_1CILi2EEESB_NSA_ILi1EEEEEEEENS5_IJNSA_ILi128EEENSA_ILi64EEESG_EEENS_6half_tENS5_IJlSC_lEEESI_SJ_NS4_8TiledMMAINS4_8MMA_AtomIJNS4_26SM100_MMA_F16BF16_2x1SM_SSISI_SI_fLi128ELi64ELNS4_4UMMA5MajorE0ELSO_0ELNSN_7ScaleInE0ELSP_0EEEEEENS4_6LayoutINS5_IJSC_SC_SC_EEENS5_IJNSA_ILi0EEESU_SU_EEEEENS5_IJNS4_10UnderscoreESX_SX_EEEEENS4_28SM100_TMA_2SM_LOAD_MULTICASTENS4_14ComposedLayoutINS4_7SwizzleILi3ELi4ELi3EEENS4_18smem_ptr_flag_bitsILi16EEENSS_INS5_IJNSA_ILi8EEESG_EEENS5_IJSG_SC_EEEEEEEvNS4_8identityENS4_18SM100_TMA_2SM_LOADES1A_vS1B_EENS_8epilogue10collective18CollectiveEpilogueINS1E_23Sm100TmaWarpSpecializedILi3ELi2ELi16ELb1ELb0EEEJNS5_IJSG_SG_SG_EEENS5_IJNSS_ISG_SC_EENSS_INS5_IJNSA_ILi16EEESB_EEENS5_IJSC_NSA_ILi32EEEEEEEEEEESI_SJ_SI_SJ_NS1E_6fusion15FusionCallbacksIS1I_NS1R_17LinearCombinationISI_fSI_fLNS_15FloatRoundStyleE2EEES1J_S1Q_JEEENS4_5SM1004TMEM4LOAD26SM100_TMEM_LOAD_32dp32b16xENS4_13SM90_TMA_LOADENS11_INS12_ILi1ELi4ELi3EEES15_NSS_INS5_IJS16_S1L_EEENS5_IJS1L_SC_EEEEEEENS4_39AutoVectorizingCopyWithAssumedAlignmentILi128EEENS4_14SM90_TMA_STOREES26_S28_S28_EEEvvEEEEvNT_6ParamsE --------------------------
	.section	.nv.constant0._ZN7cutlass13device_kernelINS_4gemm6kernel13GemmUniversalIN4cute5tupleIJiiiiEEENS1_10collective13CollectiveMmaINS1_35MainloopSm100TmaUmmaWarpSpecializedILi17ELi2ELi4ENS5_IJNS4_1CILi2EEESB_NSA_ILi1EEEEEEEENS5_IJNSA_ILi128EEENSA_ILi64EEESG_EEENS_6half_tENS5_IJlSC_lEEESI_SJ_NS4_8TiledMMAINS4_8MMA_AtomIJNS4_26SM100_MMA_F16BF16_2x1SM_SSISI_SI_fLi128ELi64ELNS4_4UMMA5MajorE0ELSO_0ELNSN_7ScaleInE0ELSP_0EEEEEENS4_6LayoutINS5_IJSC_SC_SC_EEENS5_IJNSA_ILi0EEESU_SU_EEEEENS5_IJNS4_10UnderscoreESX_SX_EEEEENS4_28SM100_TMA_2SM_LOAD_MULTICASTENS4_14ComposedLayoutINS4_7SwizzleILi3ELi4ELi3EEENS4_18smem_ptr_flag_bitsILi16EEENSS_INS5_IJNSA_ILi8EEESG_EEENS5_IJSG_SC_EEEEEEEvNS4_8identityENS4_18SM100_TMA_2SM_LOADES1A_vS1B_EENS_8epilogue10collective18CollectiveEpilogueINS1E_23Sm100TmaWarpSpecializedILi3ELi2ELi16ELb1ELb0EEEJNS5_IJSG_SG_SG_EEENS5_IJNSS_ISG_SC_EENSS_INS5_IJNSA_ILi16EEESB_EEENS5_IJSC_NSA_ILi32EEEEEEEEEEESI_SJ_SI_SJ_NS1E_6fusion15FusionCallbacksIS1I_NS1R_17LinearCombinationISI_fSI_fLNS_15FloatRoundStyleE2EEES1J_S1Q_JEEENS4_5SM1004TMEM4LOAD26SM100_TMEM_LOAD_32dp32b16xENS4_13SM90_TMA_LOADENS11_INS12_ILi1ELi4ELi3EEES15_NSS_INS5_IJS16_S1L_EEENS5_IJS1L_SC_EEEEEEENS4_39AutoVectorizingCopyWithAssumedAlignmentILi128EEENS4_14SM90_TMA_STOREES26_S28_S28_EEEvvEEEEvNT_6ParamsE,"a",@progbits
	.sectionflags	@""
	.align	4
.nv.constant0._ZN7cutlass13device_kernelINS_4gemm6kernel13GemmUniversalIN4cute5tupleIJiiiiEEENS1_10collective13CollectiveMmaINS1_35MainloopSm100TmaUmmaWarpSpecializedILi17ELi2ELi4ENS5_IJNS4_1CILi2EEESB_NSA_ILi1EEEEEEEENS5_IJNSA_ILi128EEENSA_ILi64EEESG_EEENS_6half_tENS5_IJlSC_lEEESI_SJ_NS4_8TiledMMAINS4_8MMA_AtomIJNS4_26SM100_MMA_F16BF16_2x1SM_SSISI_SI_fLi128ELi64ELNS4_4UMMA5MajorE0ELSO_0ELNSN_7ScaleInE0ELSP_0EEEEEENS4_6LayoutINS5_IJSC_SC_SC_EEENS5_IJNSA_ILi0EEESU_SU_EEEEENS5_IJNS4_10UnderscoreESX_SX_EEEEENS4_28SM100_TMA_2SM_LOAD_MULTICASTENS4_14ComposedLayoutINS4_7SwizzleILi3ELi4ELi3EEENS4_18smem_ptr_flag_bitsILi16EEENSS_INS5_IJNSA_ILi8EEESG_EEENS5_IJSG_SC_EEEEEEEvNS4_8identityENS4_18SM100_TMA_2SM_LOADES1A_vS1B_EENS_8epilogue10collective18CollectiveEpilogueINS1E_23Sm100TmaWarpSpecializedILi3ELi2ELi16ELb1ELb0EEEJNS5_IJSG_SG_SG_EEENS5_IJNSS_ISG_SC_EENSS_INS5_IJNSA_ILi16EEESB_EEENS5_IJSC_NSA_ILi32EEEEEEEEEEESI_SJ_SI_SJ_NS1E_6fusion15FusionCallbacksIS1I_NS1R_17LinearCombinationISI_fSI_fLNS_15FloatRoundStyleE2EEES1J_S1Q_JEEENS4_5SM1004TMEM4LOAD26SM100_TMEM_LOAD_32dp32b16xENS4_13SM90_TMA_LOADENS11_INS12_ILi1ELi4ELi3EEES15_NSS_INS5_IJS16_S1L_EEENS5_IJS1L_SC_EEEEEEENS4_39AutoVectorizingCopyWithAssumedAlignmentILi128EEENS4_14SM90_TMA_STOREES26_S28_S28_EEEvvEEEEvNT_6ParamsE:
	.zero		2944


//--------------------- SYMBOLS --------------------------

	.type		.nv.reservedSmem.offset0,@object
	.size		.nv.reservedSmem.offset0,0x4
	.type		.nv.reservedSmem.cap,@object
	.size		.nv.reservedSmem.cap,0x4
	.type		__assertfail,@function
